//
// Generated by NVIDIA NVVM Compiler
//
// Compiler Build ID: CL-36424714
// Cuda compilation tools, release 13.0, V13.0.88
// Based on NVVM 20.0.0
//

.version 9.0
.target sm_100
.address_size 64

	// .globl	_Z14softmax_kernelPKfiPfPKmmm

.visible .entry _Z14softmax_kernelPKfiPfPKmmm(
	.param .u64 .ptr .align 1 _Z14softmax_kernelPKfiPfPKmmm_param_0,
	.param .u32 _Z14softmax_kernelPKfiPfPKmmm_param_1,
	.param .u64 .ptr .align 1 _Z14softmax_kernelPKfiPfPKmmm_param_2,
	.param .u64 .ptr .align 1 _Z14softmax_kernelPKfiPfPKmmm_param_3,
	.param .u64 _Z14softmax_kernelPKfiPfPKmmm_param_4,
	.param .u64 _Z14softmax_kernelPKfiPfPKmmm_param_5
)
{
	.reg .pred 	%p<35>;
	.reg .b32 	%r<54>;
	.reg .b32 	%f<388>;
	.reg .b64 	%rd<291>;

	ld.param.u64 	%rd87, [_Z14softmax_kernelPKfiPfPKmmm_param_0];
	ld.param.u32 	%r1, [_Z14softmax_kernelPKfiPfPKmmm_param_1];
	ld.param.u64 	%rd88, [_Z14softmax_kernelPKfiPfPKmmm_param_2];
	ld.param.u64 	%rd89, [_Z14softmax_kernelPKfiPfPKmmm_param_3];
	ld.param.u64 	%rd86, [_Z14softmax_kernelPKfiPfPKmmm_param_4];
	ld.param.u64 	%rd90, [_Z14softmax_kernelPKfiPfPKmmm_param_5];
	cvta.to.global.u64 	%rd1, %rd88;
	cvta.to.global.u64 	%rd2, %rd87;
	cvta.to.global.u64 	%rd3, %rd89;
	mov.u32 	%r2, %ctaid.x;
	mov.u32 	%r3, %ntid.x;
	mov.u32 	%r4, %tid.x;
	mad.lo.s32 	%r5, %r2, %r3, %r4;
	cvt.u64.u32 	%rd4, %r5;
	setp.le.u64 	%p1, %rd90, %rd4;
	@%p1 bra 	$L__BB0_48;
	add.s32 	%r6, %r1, 1;
	cvt.s64.s32 	%rd262, %r6;
	setp.le.u64 	%p2, %rd86, %rd262;
	mov.b64 	%rd273, 1;
	@%p2 bra 	$L__BB0_14;
	sub.s64 	%rd6, %rd86, %rd262;
	and.b64  	%rd7, %rd6, 15;
	sub.s64 	%rd94, %rd262, %rd86;
	setp.gt.u64 	%p3, %rd94, -16;
	mov.b64 	%rd273, 1;
	@%p3 bra 	$L__BB0_5;
	and.b64  	%rd258, %rd6, -16;
	shl.b64 	%rd96, %rd262, 3;
	add.s64 	%rd97, %rd96, %rd3;
	add.s64 	%rd257, %rd97, 64;
	mov.b64 	%rd273, 1;
$L__BB0_4:
	.pragma "nounroll";
	ld.global.u64 	%rd98, [%rd257+-64];
	mul.lo.s64 	%rd99, %rd98, %rd273;
	ld.global.u64 	%rd100, [%rd257+-56];
	mul.lo.s64 	%rd101, %rd100, %rd99;
	ld.global.u64 	%rd102, [%rd257+-48];
	mul.lo.s64 	%rd103, %rd102, %rd101;
	ld.global.u64 	%rd104, [%rd257+-40];
	mul.lo.s64 	%rd105, %rd104, %rd103;
	ld.global.u64 	%rd106, [%rd257+-32];
	mul.lo.s64 	%rd107, %rd106, %rd105;
	ld.global.u64 	%rd108, [%rd257+-24];
	mul.lo.s64 	%rd109, %rd108, %rd107;
	ld.global.u64 	%rd110, [%rd257+-16];
	mul.lo.s64 	%rd111, %rd110, %rd109;
	ld.global.u64 	%rd112, [%rd257+-8];
	mul.lo.s64 	%rd113, %rd112, %rd111;
	ld.global.u64 	%rd114, [%rd257];
	mul.lo.s64 	%rd115, %rd114, %rd113;
	ld.global.u64 	%rd116, [%rd257+8];
	mul.lo.s64 	%rd117, %rd116, %rd115;
	ld.global.u64 	%rd118, [%rd257+16];
	mul.lo.s64 	%rd119, %rd118, %rd117;
	ld.global.u64 	%rd120, [%rd257+24];
	mul.lo.s64 	%rd121, %rd120, %rd119;
	ld.global.u64 	%rd122, [%rd257+32];
	mul.lo.s64 	%rd123, %rd122, %rd121;
	ld.global.u64 	%rd124, [%rd257+40];
	mul.lo.s64 	%rd125, %rd124, %rd123;
	ld.global.u64 	%rd126, [%rd257+48];
	mul.lo.s64 	%rd127, %rd126, %rd125;
	ld.global.u64 	%rd128, [%rd257+56];
	mul.lo.s64 	%rd273, %rd128, %rd127;
	add.s64 	%rd262, %rd262, 16;
	add.s64 	%rd258, %rd258, -16;
	add.s64 	%rd257, %rd257, 128;
	setp.ne.s64 	%p4, %rd258, 0;
	@%p4 bra 	$L__BB0_4;
$L__BB0_5:
	setp.eq.s64 	%p5, %rd7, 0;
	@%p5 bra 	$L__BB0_14;
	and.b64  	%rd21, %rd6, 7;
	setp.lt.u64 	%p6, %rd7, 8;
	@%p6 bra 	$L__BB0_8;
	shl.b64 	%rd130, %rd262, 3;
	add.s64 	%rd131, %rd3, %rd130;
	ld.global.u64 	%rd132, [%rd131];
	mul.lo.s64 	%rd133, %rd132, %rd273;
	ld.global.u64 	%rd134, [%rd131+8];
	mul.lo.s64 	%rd135, %rd134, %rd133;
	ld.global.u64 	%rd136, [%rd131+16];
	mul.lo.s64 	%rd137, %rd136, %rd135;
	ld.global.u64 	%rd138, [%rd131+24];
	mul.lo.s64 	%rd139, %rd138, %rd137;
	ld.global.u64 	%rd140, [%rd131+32];
	mul.lo.s64 	%rd141, %rd140, %rd139;
	ld.global.u64 	%rd142, [%rd131+40];
	mul.lo.s64 	%rd143, %rd142, %rd141;
	ld.global.u64 	%rd144, [%rd131+48];
	mul.lo.s64 	%rd145, %rd144, %rd143;
	ld.global.u64 	%rd146, [%rd131+56];
	mul.lo.s64 	%rd273, %rd146, %rd145;
	add.s64 	%rd262, %rd262, 8;
$L__BB0_8:
	setp.eq.s64 	%p7, %rd21, 0;
	@%p7 bra 	$L__BB0_14;
	and.b64  	%rd270, %rd6, 3;
	setp.lt.u64 	%p8, %rd21, 4;
	@%p8 bra 	$L__BB0_11;
	shl.b64 	%rd148, %rd262, 3;
	add.s64 	%rd149, %rd3, %rd148;
	ld.global.u64 	%rd150, [%rd149];
	mul.lo.s64 	%rd151, %rd150, %rd273;
	ld.global.u64 	%rd152, [%rd149+8];
	mul.lo.s64 	%rd153, %rd152, %rd151;
	ld.global.u64 	%rd154, [%rd149+16];
	mul.lo.s64 	%rd155, %rd154, %rd153;
	ld.global.u64 	%rd156, [%rd149+24];
	mul.lo.s64 	%rd273, %rd156, %rd155;
	add.s64 	%rd262, %rd262, 4;
$L__BB0_11:
	setp.eq.s64 	%p9, %rd270, 0;
	@%p9 bra 	$L__BB0_14;
	shl.b64 	%rd157, %rd262, 3;
	add.s64 	%rd271, %rd3, %rd157;
$L__BB0_13:
	.pragma "nounroll";
	ld.global.u64 	%rd158, [%rd271];
	mul.lo.s64 	%rd273, %rd158, %rd273;
	add.s64 	%rd271, %rd271, 8;
	add.s64 	%rd270, %rd270, -1;
	setp.ne.s64 	%p10, %rd270, 0;
	@%p10 bra 	$L__BB0_13;
$L__BB0_14:
	mul.wide.s32 	%rd159, %r1, 8;
	add.s64 	%rd160, %rd3, %rd159;
	ld.global.u64 	%rd41, [%rd160];
	setp.eq.s64 	%p11, %rd41, 0;
	@%p11 bra 	$L__BB0_48;
	and.b64  	%rd161, %rd273, -4294967296;
	setp.ne.s64 	%p12, %rd161, 0;
	@%p12 bra 	$L__BB0_17;
	cvt.u32.u64 	%r7, %rd273;
	cvt.u32.u64 	%r8, %rd4;
	rem.u32 	%r9, %r8, %r7;
	cvt.u64.u32 	%rd274, %r9;
	bra.uni 	$L__BB0_18;
$L__BB0_17:
	rem.u64 	%rd274, %rd4, %rd273;
$L__BB0_18:
	sub.s64 	%rd163, %rd4, %rd274;
	mad.lo.s64 	%rd45, %rd163, %rd41, %rd274;
	and.b64  	%rd46, %rd41, 15;
	setp.lt.u64 	%p13, %rd41, 16;
	mov.f32 	%f379, 0fFF7FFFFF;
	mov.b64 	%rd278, 0;
	@%p13 bra 	$L__BB0_21;
	and.b64  	%rd278, %rd41, -16;
	shl.b64 	%rd48, %rd273, 2;
	mov.f32 	%f379, 0fFF7FFFFF;
	mov.b64 	%rd276, 0;
	mov.u64 	%rd275, %rd278;
$L__BB0_20:
	.pragma "nounroll";
	mad.lo.s64 	%rd165, %rd276, %rd273, %rd45;
	shl.b64 	%rd166, %rd165, 2;
	add.s64 	%rd167, %rd2, %rd166;
	ld.global.f32 	%f29, [%rd167];
	max.f32 	%f30, %f379, %f29;
	add.s64 	%rd168, %rd167, %rd48;
	ld.global.f32 	%f31, [%rd168];
	max.f32 	%f32, %f30, %f31;
	add.s64 	%rd169, %rd168, %rd48;
	ld.global.f32 	%f33, [%rd169];
	max.f32 	%f34, %f32, %f33;
	add.s64 	%rd170, %rd169, %rd48;
	ld.global.f32 	%f35, [%rd170];
	max.f32 	%f36, %f34, %f35;
	add.s64 	%rd171, %rd170, %rd48;
	ld.global.f32 	%f37, [%rd171];
	max.f32 	%f38, %f36, %f37;
	add.s64 	%rd172, %rd171, %rd48;
	ld.global.f32 	%f39, [%rd172];
	max.f32 	%f40, %f38, %f39;
	add.s64 	%rd173, %rd172, %rd48;
	ld.global.f32 	%f41, [%rd173];
	max.f32 	%f42, %f40, %f41;
	add.s64 	%rd174, %rd173, %rd48;
	ld.global.f32 	%f43, [%rd174];
	max.f32 	%f44, %f42, %f43;
	add.s64 	%rd175, %rd174, %rd48;
	ld.global.f32 	%f45, [%rd175];
	max.f32 	%f46, %f44, %f45;
	add.s64 	%rd176, %rd175, %rd48;
	ld.global.f32 	%f47, [%rd176];
	max.f32 	%f48, %f46, %f47;
	add.s64 	%rd177, %rd176, %rd48;
	ld.global.f32 	%f49, [%rd177];
	max.f32 	%f50, %f48, %f49;
	add.s64 	%rd178, %rd177, %rd48;
	ld.global.f32 	%f51, [%rd178];
	max.f32 	%f52, %f50, %f51;
	add.s64 	%rd179, %rd178, %rd48;
	ld.global.f32 	%f53, [%rd179];
	max.f32 	%f54, %f52, %f53;
	add.s64 	%rd180, %rd179, %rd48;
	ld.global.f32 	%f55, [%rd180];
	max.f32 	%f56, %f54, %f55;
	add.s64 	%rd181, %rd180, %rd48;
	ld.global.f32 	%f57, [%rd181];
	max.f32 	%f58, %f56, %f57;
	add.s64 	%rd182, %rd181, %rd48;
	ld.global.f32 	%f59, [%rd182];
	max.f32 	%f379, %f58, %f59;
	add.s64 	%rd276, %rd276, 16;
	add.s64 	%rd275, %rd275, -16;
	setp.ne.s64 	%p14, %rd275, 0;
	@%p14 bra 	$L__BB0_20;
$L__BB0_21:
	setp.eq.s64 	%p15, %rd46, 0;
	@%p15 bra 	$L__BB0_29;
	and.b64  	%rd54, %rd41, 7;
	setp.lt.u64 	%p16, %rd46, 8;
	@%p16 bra 	$L__BB0_24;
	mad.lo.s64 	%rd183, %rd278, %rd273, %rd45;
	shl.b64 	%rd184, %rd183, 2;
	add.s64 	%rd185, %rd2, %rd184;
	ld.global.f32 	%f61, [%rd185];
	max.f32 	%f62, %f379, %f61;
	shl.b64 	%rd186, %rd273, 2;
	add.s64 	%rd187, %rd185, %rd186;
	ld.global.f32 	%f63, [%rd187];
	max.f32 	%f64, %f62, %f63;
	add.s64 	%rd188, %rd187, %rd186;
	ld.global.f32 	%f65, [%rd188];
	max.f32 	%f66, %f64, %f65;
	add.s64 	%rd189, %rd188, %rd186;
	ld.global.f32 	%f67, [%rd189];
	max.f32 	%f68, %f66, %f67;
	add.s64 	%rd190, %rd189, %rd186;
	ld.global.f32 	%f69, [%rd190];
	max.f32 	%f70, %f68, %f69;
	add.s64 	%rd191, %rd190, %rd186;
	ld.global.f32 	%f71, [%rd191];
	max.f32 	%f72, %f70, %f71;
	add.s64 	%rd192, %rd191, %rd186;
	ld.global.f32 	%f73, [%rd192];
	max.f32 	%f74, %f72, %f73;
	add.s64 	%rd193, %rd192, %rd186;
	ld.global.f32 	%f75, [%rd193];
	max.f32 	%f379, %f74, %f75;
	add.s64 	%rd278, %rd278, 8;
$L__BB0_24:
	setp.eq.s64 	%p17, %rd54, 0;
	@%p17 bra 	$L__BB0_29;
	and.b64  	%rd280, %rd41, 3;
	setp.lt.u64 	%p18, %rd54, 4;
	@%p18 bra 	$L__BB0_27;
	mad.lo.s64 	%rd194, %rd278, %rd273, %rd45;
	shl.b64 	%rd195, %rd194, 2;
	add.s64 	%rd196, %rd2, %rd195;
	ld.global.f32 	%f77, [%rd196];
	max.f32 	%f78, %f379, %f77;
	shl.b64 	%rd197, %rd273, 2;
	add.s64 	%rd198, %rd196, %rd197;
	ld.global.f32 	%f79, [%rd198];
	max.f32 	%f80, %f78, %f79;
	add.s64 	%rd199, %rd198, %rd197;
	ld.global.f32 	%f81, [%rd199];
	max.f32 	%f82, %f80, %f81;
	add.s64 	%rd200, %rd199, %rd197;
	ld.global.f32 	%f83, [%rd200];
	max.f32 	%f379, %f82, %f83;
	add.s64 	%rd278, %rd278, 4;
$L__BB0_27:
	setp.eq.s64 	%p19, %rd280, 0;
	@%p19 bra 	$L__BB0_29;
$L__BB0_28:
	.pragma "nounroll";
	mad.lo.s64 	%rd201, %rd278, %rd273, %rd45;
	shl.b64 	%rd202, %rd201, 2;
	add.s64 	%rd203, %rd2, %rd202;
	ld.global.f32 	%f84, [%rd203];
	max.f32 	%f379, %f379, %f84;
	add.s64 	%rd278, %rd278, 1;
	add.s64 	%rd280, %rd280, -1;
	setp.ne.s64 	%p20, %rd280, 0;
	@%p20 bra 	$L__BB0_28;
$L__BB0_29:
	and.b64  	%rd64, %rd41, 7;
	setp.lt.u64 	%p21, %rd41, 8;
	mov.f32 	%f387, 0f00000000;
	mov.b64 	%rd285, 0;
	@%p21 bra 	$L__BB0_32;
	and.b64  	%rd285, %rd41, -8;
	shl.b64 	%rd66, %rd273, 2;
	mov.f32 	%f387, 0f00000000;
	mov.b64 	%rd283, 0;
	mov.u64 	%rd282, %rd285;
$L__BB0_31:
	.pragma "nounroll";
	mad.lo.s64 	%rd206, %rd283, %rd273, %rd45;
	shl.b64 	%rd207, %rd206, 2;
	add.s64 	%rd208, %rd2, %rd207;
	ld.global.f32 	%f88, [%rd208];
	sub.f32 	%f89, %f88, %f379;
	fma.rn.f32 	%f90, %f89, 0f3BBB989D, 0f3F000000;
	cvt.sat.f32.f32 	%f91, %f90;
	mov.f32 	%f92, 0f4B400001;
	mov.f32 	%f93, 0f437C0000;
	fma.rm.f32 	%f94, %f91, %f93, %f92;
	add.f32 	%f95, %f94, 0fCB40007F;
	neg.f32 	%f96, %f95;
	fma.rn.f32 	%f97, %f89, 0f3FB8AA3B, %f96;
	fma.rn.f32 	%f98, %f89, 0f32A57060, %f97;
	mov.b32 	%r10, %f94;
	shl.b32 	%r11, %r10, 23;
	mov.b32 	%f99, %r11;
	ex2.approx.ftz.f32 	%f100, %f98;
	fma.rn.f32 	%f101, %f100, %f99, %f387;
	add.s64 	%rd209, %rd208, %rd66;
	ld.global.f32 	%f102, [%rd209];
	sub.f32 	%f103, %f102, %f379;
	fma.rn.f32 	%f104, %f103, 0f3BBB989D, 0f3F000000;
	cvt.sat.f32.f32 	%f105, %f104;
	fma.rm.f32 	%f106, %f105, %f93, %f92;
	add.f32 	%f107, %f106, 0fCB40007F;
	neg.f32 	%f108, %f107;
	fma.rn.f32 	%f109, %f103, 0f3FB8AA3B, %f108;
	fma.rn.f32 	%f110, %f103, 0f32A57060, %f109;
	mov.b32 	%r12, %f106;
	shl.b32 	%r13, %r12, 23;
	mov.b32 	%f111, %r13;
	ex2.approx.ftz.f32 	%f112, %f110;
	fma.rn.f32 	%f113, %f112, %f111, %f101;
	add.s64 	%rd210, %rd209, %rd66;
	ld.global.f32 	%f114, [%rd210];
	sub.f32 	%f115, %f114, %f379;
	fma.rn.f32 	%f116, %f115, 0f3BBB989D, 0f3F000000;
	cvt.sat.f32.f32 	%f117, %f116;
	fma.rm.f32 	%f118, %f117, %f93, %f92;
	add.f32 	%f119, %f118, 0fCB40007F;
	neg.f32 	%f120, %f119;
	fma.rn.f32 	%f121, %f115, 0f3FB8AA3B, %f120;
	fma.rn.f32 	%f122, %f115, 0f32A57060, %f121;
	mov.b32 	%r14, %f118;
	shl.b32 	%r15, %r14, 23;
	mov.b32 	%f123, %r15;
	ex2.approx.ftz.f32 	%f124, %f122;
	fma.rn.f32 	%f125, %f124, %f123, %f113;
	add.s64 	%rd211, %rd210, %rd66;
	ld.global.f32 	%f126, [%rd211];
	sub.f32 	%f127, %f126, %f379;
	fma.rn.f32 	%f128, %f127, 0f3BBB989D, 0f3F000000;
	cvt.sat.f32.f32 	%f129, %f128;
	fma.rm.f32 	%f130, %f129, %f93, %f92;
	add.f32 	%f131, %f130, 0fCB40007F;
	neg.f32 	%f132, %f131;
	fma.rn.f32 	%f133, %f127, 0f3FB8AA3B, %f132;
	fma.rn.f32 	%f134, %f127, 0f32A57060, %f133;
	mov.b32 	%r16, %f130;
	shl.b32 	%r17, %r16, 23;
	mov.b32 	%f135, %r17;
	ex2.approx.ftz.f32 	%f136, %f134;
	fma.rn.f32 	%f137, %f136, %f135, %f125;
	add.s64 	%rd212, %rd211, %rd66;
	ld.global.f32 	%f138, [%rd212];
	sub.f32 	%f139, %f138, %f379;
	fma.rn.f32 	%f140, %f139, 0f3BBB989D, 0f3F000000;
	cvt.sat.f32.f32 	%f141, %f140;
	fma.rm.f32 	%f142, %f141, %f93, %f92;
	add.f32 	%f143, %f142, 0fCB40007F;
	neg.f32 	%f144, %f143;
	fma.rn.f32 	%f145, %f139, 0f3FB8AA3B, %f144;
	fma.rn.f32 	%f146, %f139, 0f32A57060, %f145;
	mov.b32 	%r18, %f142;
	shl.b32 	%r19, %r18, 23;
	mov.b32 	%f147, %r19;
	ex2.approx.ftz.f32 	%f148, %f146;
	fma.rn.f32 	%f149, %f148, %f147, %f137;
	add.s64 	%rd213, %rd212, %rd66;
	ld.global.f32 	%f150, [%rd213];
	sub.f32 	%f151, %f150, %f379;
	fma.rn.f32 	%f152, %f151, 0f3BBB989D, 0f3F000000;
	cvt.sat.f32.f32 	%f153, %f152;
	fma.rm.f32 	%f154, %f153, %f93, %f92;
	add.f32 	%f155, %f154, 0fCB40007F;
	neg.f32 	%f156, %f155;
	fma.rn.f32 	%f157, %f151, 0f3FB8AA3B, %f156;
	fma.rn.f32 	%f158, %f151, 0f32A57060, %f157;
	mov.b32 	%r20, %f154;
	shl.b32 	%r21, %r20, 23;
	mov.b32 	%f159, %r21;
	ex2.approx.ftz.f32 	%f160, %f158;
	fma.rn.f32 	%f161, %f160, %f159, %f149;
	add.s64 	%rd214, %rd213, %rd66;
	ld.global.f32 	%f162, [%rd214];
	sub.f32 	%f163, %f162, %f379;
	fma.rn.f32 	%f164, %f163, 0f3BBB989D, 0f3F000000;
	cvt.sat.f32.f32 	%f165, %f164;
	fma.rm.f32 	%f166, %f165, %f93, %f92;
	add.f32 	%f167, %f166, 0fCB40007F;
	neg.f32 	%f168, %f167;
	fma.rn.f32 	%f169, %f163, 0f3FB8AA3B, %f168;
	fma.rn.f32 	%f170, %f163, 0f32A57060, %f169;
	mov.b32 	%r22, %f166;
	shl.b32 	%r23, %r22, 23;
	mov.b32 	%f171, %r23;
	ex2.approx.ftz.f32 	%f172, %f170;
	fma.rn.f32 	%f173, %f172, %f171, %f161;
	add.s64 	%rd215, %rd214, %rd66;
	ld.global.f32 	%f174, [%rd215];
	sub.f32 	%f175, %f174, %f379;
	fma.rn.f32 	%f176, %f175, 0f3BBB989D, 0f3F000000;
	cvt.sat.f32.f32 	%f177, %f176;
	fma.rm.f32 	%f178, %f177, %f93, %f92;
	add.f32 	%f179, %f178, 0fCB40007F;
	neg.f32 	%f180, %f179;
	fma.rn.f32 	%f181, %f175, 0f3FB8AA3B, %f180;
	fma.rn.f32 	%f182, %f175, 0f32A57060, %f181;
	mov.b32 	%r24, %f178;
	shl.b32 	%r25, %r24, 23;
	mov.b32 	%f183, %r25;
	ex2.approx.ftz.f32 	%f184, %f182;
	fma.rn.f32 	%f387, %f184, %f183, %f173;
	add.s64 	%rd283, %rd283, 8;
	add.s64 	%rd282, %rd282, -8;
	setp.ne.s64 	%p22, %rd282, 0;
	@%p22 bra 	$L__BB0_31;
$L__BB0_32:
	setp.eq.s64 	%p23, %rd64, 0;
	@%p23 bra 	$L__BB0_40;
	and.b64  	%rd72, %rd41, 3;
	setp.lt.u64 	%p24, %rd64, 4;
	@%p24 bra 	$L__BB0_35;
	mad.lo.s64 	%rd216, %rd285, %rd273, %rd45;
	shl.b64 	%rd217, %rd216, 2;
	add.s64 	%rd218, %rd2, %rd217;
	ld.global.f32 	%f186, [%rd218];
	sub.f32 	%f187, %f186, %f379;
	fma.rn.f32 	%f188, %f187, 0f3BBB989D, 0f3F000000;
	cvt.sat.f32.f32 	%f189, %f188;
	mov.f32 	%f190, 0f4B400001;
	mov.f32 	%f191, 0f437C0000;
	fma.rm.f32 	%f192, %f189, %f191, %f190;
	add.f32 	%f193, %f192, 0fCB40007F;
	neg.f32 	%f194, %f193;
	fma.rn.f32 	%f195, %f187, 0f3FB8AA3B, %f194;
	fma.rn.f32 	%f196, %f187, 0f32A57060, %f195;
	mov.b32 	%r26, %f192;
	shl.b32 	%r27, %r26, 23;
	mov.b32 	%f197, %r27;
	ex2.approx.ftz.f32 	%f198, %f196;
	fma.rn.f32 	%f199, %f198, %f197, %f387;
	shl.b64 	%rd219, %rd273, 2;
	add.s64 	%rd220, %rd218, %rd219;
	ld.global.f32 	%f200, [%rd220];
	sub.f32 	%f201, %f200, %f379;
	fma.rn.f32 	%f202, %f201, 0f3BBB989D, 0f3F000000;
	cvt.sat.f32.f32 	%f203, %f202;
	fma.rm.f32 	%f204, %f203, %f191, %f190;
	add.f32 	%f205, %f204, 0fCB40007F;
	neg.f32 	%f206, %f205;
	fma.rn.f32 	%f207, %f201, 0f3FB8AA3B, %f206;
	fma.rn.f32 	%f208, %f201, 0f32A57060, %f207;
	mov.b32 	%r28, %f204;
	shl.b32 	%r29, %r28, 23;
	mov.b32 	%f209, %r29;
	ex2.approx.ftz.f32 	%f210, %f208;
	fma.rn.f32 	%f211, %f210, %f209, %f199;
	add.s64 	%rd221, %rd220, %rd219;
	ld.global.f32 	%f212, [%rd221];
	sub.f32 	%f213, %f212, %f379;
	fma.rn.f32 	%f214, %f213, 0f3BBB989D, 0f3F000000;
	cvt.sat.f32.f32 	%f215, %f214;
	fma.rm.f32 	%f216, %f215, %f191, %f190;
	add.f32 	%f217, %f216, 0fCB40007F;
	neg.f32 	%f218, %f217;
	fma.rn.f32 	%f219, %f213, 0f3FB8AA3B, %f218;
	fma.rn.f32 	%f220, %f213, 0f32A57060, %f219;
	mov.b32 	%r30, %f216;
	shl.b32 	%r31, %r30, 23;
	mov.b32 	%f221, %r31;
	ex2.approx.ftz.f32 	%f222, %f220;
	fma.rn.f32 	%f223, %f222, %f221, %f211;
	add.s64 	%rd222, %rd221, %rd219;
	ld.global.f32 	%f224, [%rd222];
	sub.f32 	%f225, %f224, %f379;
	fma.rn.f32 	%f226, %f225, 0f3BBB989D, 0f3F000000;
	cvt.sat.f32.f32 	%f227, %f226;
	fma.rm.f32 	%f228, %f227, %f191, %f190;
	add.f32 	%f229, %f228, 0fCB40007F;
	neg.f32 	%f230, %f229;
	fma.rn.f32 	%f231, %f225, 0f3FB8AA3B, %f230;
	fma.rn.f32 	%f232, %f225, 0f32A57060, %f231;
	mov.b32 	%r32, %f228;
	shl.b32 	%r33, %r32, 23;
	mov.b32 	%f233, %r33;
	ex2.approx.ftz.f32 	%f234, %f232;
	fma.rn.f32 	%f387, %f234, %f233, %f223;
	add.s64 	%rd285, %rd285, 4;
$L__BB0_35:
	setp.eq.s64 	%p25, %rd72, 0;
	@%p25 bra 	$L__BB0_40;
	setp.eq.s64 	%p26, %rd72, 1;
	@%p26 bra 	$L__BB0_38;
	mad.lo.s64 	%rd223, %rd285, %rd273, %rd45;
	shl.b64 	%rd224, %rd223, 2;
	add.s64 	%rd225, %rd2, %rd224;
	ld.global.f32 	%f236, [%rd225];
	sub.f32 	%f237, %f236, %f379;
	fma.rn.f32 	%f238, %f237, 0f3BBB989D, 0f3F000000;
	cvt.sat.f32.f32 	%f239, %f238;
	mov.f32 	%f240, 0f4B400001;
	mov.f32 	%f241, 0f437C0000;
	fma.rm.f32 	%f242, %f239, %f241, %f240;
	add.f32 	%f243, %f242, 0fCB40007F;
	neg.f32 	%f244, %f243;
	fma.rn.f32 	%f245, %f237, 0f3FB8AA3B, %f244;
	fma.rn.f32 	%f246, %f237, 0f32A57060, %f245;
	mov.b32 	%r34, %f242;
	shl.b32 	%r35, %r34, 23;
	mov.b32 	%f247, %r35;
	ex2.approx.ftz.f32 	%f248, %f246;
	fma.rn.f32 	%f249, %f248, %f247, %f387;
	shl.b64 	%rd226, %rd273, 2;
	add.s64 	%rd227, %rd225, %rd226;
	ld.global.f32 	%f250, [%rd227];
	sub.f32 	%f251, %f250, %f379;
	fma.rn.f32 	%f252, %f251, 0f3BBB989D, 0f3F000000;
	cvt.sat.f32.f32 	%f253, %f252;
	fma.rm.f32 	%f254, %f253, %f241, %f240;
	add.f32 	%f255, %f254, 0fCB40007F;
	neg.f32 	%f256, %f255;
	fma.rn.f32 	%f257, %f251, 0f3FB8AA3B, %f256;
	fma.rn.f32 	%f258, %f251, 0f32A57060, %f257;
	mov.b32 	%r36, %f254;
	shl.b32 	%r37, %r36, 23;
	mov.b32 	%f259, %r37;
	ex2.approx.ftz.f32 	%f260, %f258;
	fma.rn.f32 	%f387, %f260, %f259, %f249;
	add.s64 	%rd285, %rd285, 2;
$L__BB0_38:
	and.b64  	%rd228, %rd41, 1;
	setp.eq.b64 	%p27, %rd228, 1;
	not.pred 	%p28, %p27;
	@%p28 bra 	$L__BB0_40;
	mad.lo.s64 	%rd229, %rd285, %rd273, %rd45;
	shl.b64 	%rd230, %rd229, 2;
	add.s64 	%rd231, %rd2, %rd230;
	ld.global.f32 	%f261, [%rd231];
	sub.f32 	%f262, %f261, %f379;
	fma.rn.f32 	%f263, %f262, 0f3BBB989D, 0f3F000000;
	cvt.sat.f32.f32 	%f264, %f263;
	mov.f32 	%f265, 0f4B400001;
	mov.f32 	%f266, 0f437C0000;
	fma.rm.f32 	%f267, %f264, %f266, %f265;
	add.f32 	%f268, %f267, 0fCB40007F;
	neg.f32 	%f269, %f268;
	fma.rn.f32 	%f270, %f262, 0f3FB8AA3B, %f269;
	fma.rn.f32 	%f271, %f262, 0f32A57060, %f270;
	mov.b32 	%r38, %f267;
	shl.b32 	%r39, %r38, 23;
	mov.b32 	%f272, %r39;
	ex2.approx.ftz.f32 	%f273, %f271;
	fma.rn.f32 	%f387, %f273, %f272, %f387;
$L__BB0_40:
	and.b64  	%rd77, %rd41, 3;
	setp.lt.u64 	%p29, %rd41, 4;
	mov.b64 	%rd290, 0;
	@%p29 bra 	$L__BB0_43;
	and.b64  	%rd290, %rd41, -4;
	mov.b64 	%rd288, 0;
	shl.b64 	%rd238, %rd273, 2;
	mov.u64 	%rd287, %rd290;
$L__BB0_42:
	.pragma "nounroll";
	mad.lo.s64 	%rd234, %rd288, %rd273, %rd45;
	shl.b64 	%rd235, %rd234, 2;
	add.s64 	%rd236, %rd2, %rd235;
	ld.global.f32 	%f274, [%rd236];
	sub.f32 	%f275, %f274, %f379;
	fma.rn.f32 	%f276, %f275, 0f3BBB989D, 0f3F000000;
	cvt.sat.f32.f32 	%f277, %f276;
	mov.f32 	%f278, 0f4B400001;
	mov.f32 	%f279, 0f437C0000;
	fma.rm.f32 	%f280, %f277, %f279, %f278;
	add.f32 	%f281, %f280, 0fCB40007F;
	neg.f32 	%f282, %f281;
	fma.rn.f32 	%f283, %f275, 0f3FB8AA3B, %f282;
	fma.rn.f32 	%f284, %f275, 0f32A57060, %f283;
	mov.b32 	%r40, %f280;
	shl.b32 	%r41, %r40, 23;
	mov.b32 	%f285, %r41;
	ex2.approx.ftz.f32 	%f286, %f284;
	mul.f32 	%f287, %f286, %f285;
	div.rn.f32 	%f288, %f287, %f387;
	add.s64 	%rd237, %rd1, %rd235;
	st.global.f32 	[%rd237], %f288;
	add.s64 	%rd239, %rd236, %rd238;
	ld.global.f32 	%f289, [%rd239];
	sub.f32 	%f290, %f289, %f379;
	fma.rn.f32 	%f291, %f290, 0f3BBB989D, 0f3F000000;
	cvt.sat.f32.f32 	%f292, %f291;
	fma.rm.f32 	%f293, %f292, %f279, %f278;
	add.f32 	%f294, %f293, 0fCB40007F;
	neg.f32 	%f295, %f294;
	fma.rn.f32 	%f296, %f290, 0f3FB8AA3B, %f295;
	fma.rn.f32 	%f297, %f290, 0f32A57060, %f296;
	mov.b32 	%r42, %f293;
	shl.b32 	%r43, %r42, 23;
	mov.b32 	%f298, %r43;
	ex2.approx.ftz.f32 	%f299, %f297;
	mul.f32 	%f300, %f299, %f298;
	div.rn.f32 	%f301, %f300, %f387;
	add.s64 	%rd240, %rd237, %rd238;
	st.global.f32 	[%rd240], %f301;
	add.s64 	%rd241, %rd239, %rd238;
	ld.global.f32 	%f302, [%rd241];
	sub.f32 	%f303, %f302, %f379;
	fma.rn.f32 	%f304, %f303, 0f3BBB989D, 0f3F000000;
	cvt.sat.f32.f32 	%f305, %f304;
	fma.rm.f32 	%f306, %f305, %f279, %f278;
	add.f32 	%f307, %f306, 0fCB40007F;
	neg.f32 	%f308, %f307;
	fma.rn.f32 	%f309, %f303, 0f3FB8AA3B, %f308;
	fma.rn.f32 	%f310, %f303, 0f32A57060, %f309;
	mov.b32 	%r44, %f306;
	shl.b32 	%r45, %r44, 23;
	mov.b32 	%f311, %r45;
	ex2.approx.ftz.f32 	%f312, %f310;
	mul.f32 	%f313, %f312, %f311;
	div.rn.f32 	%f314, %f313, %f387;
	add.s64 	%rd242, %rd240, %rd238;
	st.global.f32 	[%rd242], %f314;
	add.s64 	%rd243, %rd241, %rd238;
	ld.global.f32 	%f315, [%rd243];
	sub.f32 	%f316, %f315, %f379;
	fma.rn.f32 	%f317, %f316, 0f3BBB989D, 0f3F000000;
	cvt.sat.f32.f32 	%f318, %f317;
	fma.rm.f32 	%f319, %f318, %f279, %f278;
	add.f32 	%f320, %f319, 0fCB40007F;
	neg.f32 	%f321, %f320;
	fma.rn.f32 	%f322, %f316, 0f3FB8AA3B, %f321;
	fma.rn.f32 	%f323, %f316, 0f32A57060, %f322;
	mov.b32 	%r46, %f319;
	shl.b32 	%r47, %r46, 23;
	mov.b32 	%f324, %r47;
	ex2.approx.ftz.f32 	%f325, %f323;
	mul.f32 	%f326, %f325, %f324;
	div.rn.f32 	%f327, %f326, %f387;
	add.s64 	%rd244, %rd242, %rd238;
	st.global.f32 	[%rd244], %f327;
	add.s64 	%rd288, %rd288, 4;
	add.s64 	%rd287, %rd287, -4;
	setp.ne.s64 	%p30, %rd287, 0;
	@%p30 bra 	$L__BB0_42;
$L__BB0_43:
	setp.eq.s64 	%p31, %rd77, 0;
	@%p31 bra 	$L__BB0_48;
	setp.eq.s64 	%p32, %rd77, 1;
	@%p32 bra 	$L__BB0_46;
	mad.lo.s64 	%rd245, %rd290, %rd273, %rd45;
	shl.b64 	%rd246, %rd245, 2;
	add.s64 	%rd247, %rd2, %rd246;
	ld.global.f32 	%f328, [%rd247];
	sub.f32 	%f329, %f328, %f379;
	fma.rn.f32 	%f330, %f329, 0f3BBB989D, 0f3F000000;
	cvt.sat.f32.f32 	%f331, %f330;
	mov.f32 	%f332, 0f4B400001;
	mov.f32 	%f333, 0f437C0000;
	fma.rm.f32 	%f334, %f331, %f333, %f332;
	add.f32 	%f335, %f334, 0fCB40007F;
	neg.f32 	%f336, %f335;
	fma.rn.f32 	%f337, %f329, 0f3FB8AA3B, %f336;
	fma.rn.f32 	%f338, %f329, 0f32A57060, %f337;
	mov.b32 	%r48, %f334;
	shl.b32 	%r49, %r48, 23;
	mov.b32 	%f339, %r49;
	ex2.approx.ftz.f32 	%f340, %f338;
	mul.f32 	%f341, %f340, %f339;
	div.rn.f32 	%f342, %f341, %f387;
	add.s64 	%rd248, %rd1, %rd246;
	st.global.f32 	[%rd248], %f342;
	shl.b64 	%rd249, %rd273, 2;
	add.s64 	%rd250, %rd247, %rd249;
	ld.global.f32 	%f343, [%rd250];
	sub.f32 	%f344, %f343, %f379;
	fma.rn.f32 	%f345, %f344, 0f3BBB989D, 0f3F000000;
	cvt.sat.f32.f32 	%f346, %f345;
	fma.rm.f32 	%f347, %f346, %f333, %f332;
	add.f32 	%f348, %f347, 0fCB40007F;
	neg.f32 	%f349, %f348;
	fma.rn.f32 	%f350, %f344, 0f3FB8AA3B, %f349;
	fma.rn.f32 	%f351, %f344, 0f32A57060, %f350;
	mov.b32 	%r50, %f347;
	shl.b32 	%r51, %r50, 23;
	mov.b32 	%f352, %r51;
	ex2.approx.ftz.f32 	%f353, %f351;
	mul.f32 	%f354, %f353, %f352;
	div.rn.f32 	%f355, %f354, %f387;
	add.s64 	%rd251, %rd248, %rd249;
	st.global.f32 	[%rd251], %f355;
	add.s64 	%rd290, %rd290, 2;
$L__BB0_46:
	and.b64  	%rd252, %rd41, 1;
	setp.eq.b64 	%p33, %rd252, 1;
	not.pred 	%p34, %p33;
	@%p34 bra 	$L__BB0_48;
	mad.lo.s64 	%rd253, %rd290, %rd273, %rd45;
	shl.b64 	%rd254, %rd253, 2;
	add.s64 	%rd255, %rd2, %rd254;
	ld.global.f32 	%f356, [%rd255];
	sub.f32 	%f357, %f356, %f379;
	fma.rn.f32 	%f358, %f357, 0f3BBB989D, 0f3F000000;
	cvt.sat.f32.f32 	%f359, %f358;
	mov.f32 	%f360, 0f4B400001;
	mov.f32 	%f361, 0f437C0000;
	fma.rm.f32 	%f362, %f359, %f361, %f360;
	add.f32 	%f363, %f362, 0fCB40007F;
	neg.f32 	%f364, %f363;
	fma.rn.f32 	%f365, %f357, 0f3FB8AA3B, %f364;
	fma.rn.f32 	%f366, %f357, 0f32A57060, %f365;
	mov.b32 	%r52, %f362;
	shl.b32 	%r53, %r52, 23;
	mov.b32 	%f367, %r53;
	ex2.approx.ftz.f32 	%f368, %f366;
	mul.f32 	%f369, %f368, %f367;
	div.rn.f32 	%f370, %f369, %f387;
	add.s64 	%rd256, %rd1, %rd254;
	st.global.f32 	[%rd256], %f370;
$L__BB0_48:
	ret;

}


// ===== COMPILED SASS (sm_100) =====

	.target	sm_100

	.elftype	@"ET_EXEC"


//--------------------- .note.nv.tkinfo           --------------------------
	.section	.note.nv.tkinfo,"",@"SHT_NOTE"
	.sectionflags	@"SHF_NOTE_NV_TKINFO"
	.tkinfo
        /*0018*/ 	.word	0x00000002
        /*0030*/ 	.string	""
        /*0030*/ 	.string	"ptxas"
        /*0030*/ 	.string	"Cuda compilation tools, release 13.0, V13.0.88"
        /*0030*/ 	.string	"Build cuda_13.0.r13.0/compiler.36424714_0"
        /*0030*/ 	.string	"-arch sm_100 -m 64 "



//--------------------- .note.nv.cuinfo           --------------------------
	.section	.note.nv.cuinfo,"",@"SHT_NOTE"
	.sectionflags	@"SHF_NOTE_NV_CUINFO"
        /*0018*/ 	.short	0x0002
        /*001a*/ 	.short	0x0064
        /*001c*/ 	.short	0x0082
	.zero		2


//--------------------- .nv.info                  --------------------------
	.section	.nv.info,"",@"SHT_CUDA_INFO"
	.align	4


	//----- nvinfo : EIATTR_REGCOUNT
	.align		4
        /*0000*/ 	.byte	0x04, 0x2f
        /*0002*/ 	.short	(.L_1 - .L_0)
	.align		4
.L_0:
        /*0004*/ 	.word	index@(_Z14softmax_kernelPKfiPfPKmmm)
        /*0008*/ 	.word	0x00000020


	//----- nvinfo : EIATTR_FRAME_SIZE
	.align		4
.L_1:
        /*000c*/ 	.byte	0x04, 0x11
        /*000e*/ 	.short	(.L_3 - .L_2)
	.align		4
.L_2:
        /*0010*/ 	.word	index@($__internal_1_$__cuda_sm3x_div_rn_noftz_f32_slowpath)
        /*0014*/ 	.word	0x00000000


	//----- nvinfo : EIATTR_FRAME_SIZE
	.align		4
.L_3:
        /*0018*/ 	.byte	0x04, 0x11
        /*001a*/ 	.short	(.L_5 - .L_4)
	.align		4
.L_4:
        /*001c*/ 	.word	index@($__internal_0_$__cuda_sm20_rem_u64)
        /*0020*/ 	.word	0x00000000


	//----- nvinfo : EIATTR_FRAME_SIZE
	.align		4
.L_5:
        /*0024*/ 	.byte	0x04, 0x11
        /*0026*/ 	.short	(.L_7 - .L_6)
	.align		4
.L_6:
        /*0028*/ 	.word	index@(_Z14softmax_kernelPKfiPfPKmmm)
        /*002c*/ 	.word	0x00000000


	//----- nvinfo : EIATTR_MIN_STACK_SIZE
	.align		4
.L_7:
        /*0030*/ 	.byte	0x04, 0x12
        /*0032*/ 	.short	(.L_9 - .L_8)
	.align		4
.L_8:
        /*0034*/ 	.word	index@(_Z14softmax_kernelPKfiPfPKmmm)
        /*0038*/ 	.word	0x00000000
.L_9:


//--------------------- .nv.compat                --------------------------
	.section	.nv.compat,"",@"SHT_CUDA_COMPAT_INFO"
	.align	4
        /*0000*/ 	.byte	0x02, 0x09, 0x00, 0x00, 0x02, 0x02, 0x01, 0x00, 0x02, 0x05, 0x05, 0x00, 0x03, 0x07, 0x01, 0x01
        /*0010*/ 	.byte	0x02, 0x03, 0x00, 0x00, 0x02, 0x06, 0x01, 0x00, 0x04, 0x0b, 0x08, 0x00, 0x01, 0x00, 0x00, 0x00
        /*0020*/ 	.byte	0x00, 0x00, 0x00, 0x00


//--------------------- .nv.info._Z14softmax_kernelPKfiPfPKmmm --------------------------
	.section	.nv.info._Z14softmax_kernelPKfiPfPKmmm,"",@"SHT_CUDA_INFO"
	.sectionflags	@""
	.align	4


	//----- nvinfo : EIATTR_CUDA_API_VERSION
	.align		4
        /*0000*/ 	.byte	0x04, 0x37
        /*0002*/ 	.short	(.L_11 - .L_10)
.L_10:
        /*0004*/ 	.word	0x00000082


	//----- nvinfo : EIATTR_KPARAM_INFO
	.align		4
.L_11:
        /*0008*/ 	.byte	0x04, 0x17
        /*000a*/ 	.short	(.L_13 - .L_12)
.L_12:
        /*000c*/ 	.word	0x00000000
        /*0010*/ 	.short	0x0005
        /*0012*/ 	.short	0x0028
        /*0014*/ 	.byte	0x00, 0xf0, 0x21, 0x00


	//----- nvinfo : EIATTR_KPARAM_INFO
	.align		4
.L_13:
        /*0018*/ 	.byte	0x04, 0x17
        /*001a*/ 	.short	(.L_15 - .L_14)
.L_14:
        /*001c*/ 	.word	0x00000000
        /*0020*/ 	.short	0x0004
        /*0022*/ 	.short	0x0020
        /*0024*/ 	.byte	0x00, 0xf0, 0x21, 0x00


	//----- nvinfo : EIATTR_KPARAM_INFO
	.align		4
.L_15:
        /*0028*/ 	.byte	0x04, 0x17
        /*002a*/ 	.short	(.L_17 - .L_16)
.L_16:
        /*002c*/ 	.word	0x00000000
        /*0030*/ 	.short	0x0003
        /*0032*/ 	.short	0x0018
        /*0034*/ 	.byte	0x00, 0xf5, 0x21, 0x00


	//----- nvinfo : EIATTR_KPARAM_INFO
	.align		4
.L_17:
        /*0038*/ 	.byte	0x04, 0x17
        /*003a*/ 	.short	(.L_19 - .L_18)
.L_18:
        /*003c*/ 	.word	0x00000000
        /*0040*/ 	.short	0x0002
        /*0042*/ 	.short	0x0010
        /*0044*/ 	.byte	0x00, 0xf5, 0x21, 0x00


	//----- nvinfo : EIATTR_KPARAM_INFO
	.align		4
.L_19:
        /*0048*/ 	.byte	0x04, 0x17
        /*004a*/ 	.short	(.L_21 - .L_20)
.L_20:
        /*004c*/ 	.word	0x00000000
        /*0050*/ 	.short	0x0001
        /*0052*/ 	.short	0x0008
        /*0054*/ 	.byte	0x00, 0xf0, 0x11, 0x00


	//----- nvinfo : EIATTR_KPARAM_INFO
	.align		4
.L_21:
        /*0058*/ 	.byte	0x04, 0x17
        /*005a*/ 	.short	(.L_23 - .L_22)
.L_22:
        /*005c*/ 	.word	0x00000000
        /*0060*/ 	.short	0x0000
        /*0062*/ 	.short	0x0000
        /*0064*/ 	.byte	0x00, 0xf5, 0x21, 0x00


	//----- nvinfo : EIATTR_SPARSE_MMA_MASK
	.align		4
.L_23:
        /*0068*/ 	.byte	0x03, 0x50
        /*006a*/ 	.short	0x0000


	//----- nvinfo : EIATTR_MAXREG_COUNT
	.align		4
        /*006c*/ 	.byte	0x03, 0x1b
        /*006e*/ 	.short	0x00ff


	//----- nvinfo : EIATTR_MERCURY_ISA_VERSION
	.align		4
        /*0070*/ 	.byte	0x03, 0x5f
        /*0072*/ 	.short	0x0101


	//----- nvinfo : EIATTR_VRC_CTA_INIT_COUNT
	.align		4
        /*0074*/ 	.byte	0x02, 0x4a
	.zero		1
	.zero		1


	//----- nvinfo : EIATTR_EXIT_INSTR_OFFSETS
	.align		4
        /*0078*/ 	.byte	0x04, 0x1c
        /*007a*/ 	.short	(.L_25 - .L_24)


	//   ....[0]....
.L_24:
        /*007c*/ 	.word	0x00000080


	//   ....[1]....
        /*0080*/ 	.word	0x00000ed0


	//   ....[2]....
        /*0084*/ 	.word	0x00003670


	//   ....[3]....
        /*0088*/ 	.word	0x00003b80


	//   ....[4]....
        /*008c*/ 	.word	0x00003e10


	//----- nvinfo : EIATTR_CRS_STACK_SIZE
	.align		4
.L_25:
        /*0090*/ 	.byte	0x04, 0x1e
        /*0092*/ 	.short	(.L_27 - .L_26)
.L_26:
        /*0094*/ 	.word	0x00000000


	//----- nvinfo : EIATTR_CBANK_PARAM_SIZE
	.align		4
.L_27:
        /*0098*/ 	.byte	0x03, 0x19
        /*009a*/ 	.short	0x0030


	//----- nvinfo : EIATTR_PARAM_CBANK
	.align		4
        /*009c*/ 	.byte	0x04, 0x0a
        /*009e*/ 	.short	(.L_29 - .L_28)
	.align		4
.L_28:
        /*00a0*/ 	.word	index@(.nv.constant0._Z14softmax_kernelPKfiPfPKmmm)
        /*00a4*/ 	.short	0x0380
        /*00a6*/ 	.short	0x0030


	//----- nvinfo : EIATTR_SW_WAR
	.align		4
.L_29:
        /*00a8*/ 	.byte	0x04, 0x36
        /*00aa*/ 	.short	(.L_31 - .L_30)
.L_30:
        /*00ac*/ 	.word	0x00000008
.L_31:


//--------------------- .nv.callgraph             --------------------------
	.section	.nv.callgraph,"",@"SHT_CUDA_CALLGRAPH"
	.align	4
	.sectionentsize	8
	.align		4
        /*0000*/ 	.word	0x00000000
	.align		4
        /*0004*/ 	.word	0xffffffff
	.align		4
        /*0008*/ 	.word	0x00000000
	.align		4
        /*000c*/ 	.word	0xfffffffe
	.align		4
        /*0010*/ 	.word	0x00000000
	.align		4
        /*0014*/ 	.word	0xfffffffd
	.align		4
        /*0018*/ 	.word	0x00000000
	.align		4
        /*001c*/ 	.word	0xfffffffc


//--------------------- .text._Z14softmax_kernelPKfiPfPKmmm --------------------------
	.section	.text._Z14softmax_kernelPKfiPfPKmmm,"ax",@progbits
	.align	128
        .global         _Z14softmax_kernelPKfiPfPKmmm
        .type           _Z14softmax_kernelPKfiPfPKmmm,@function
        .size           _Z14softmax_kernelPKfiPfPKmmm,(.L_x_49 - _Z14softmax_kernelPKfiPfPKmmm)
        .other          _Z14softmax_kernelPKfiPfPKmmm,@"STO_CUDA_ENTRY STV_DEFAULT"
_Z14softmax_kernelPKfiPfPKmmm:
.text._Z14softmax_kernelPKfiPfPKmmm:
[----:B------:R-:W-:Y:S01]  /*0000*/  LDC R1, c[0x0][0x37c] ;  /* 0x0000df00ff017b82 */ /* 0x000fe20000000800 */
[----:B------:R-:W0:Y:S07]  /*0010*/  S2R R0, SR_TID.X ;  /* 0x0000000000007919 */ /* 0x000e2e0000002100 */
[----:B------:R-:W0:Y:S01]  /*0020*/  S2UR UR4, SR_CTAID.X ;  /* 0x00000000000479c3 */ /* 0x000e220000002500 */
[----:B------:R-:W1:Y:S07]  /*0030*/  LDCU.64 UR6, c[0x0][0x3a8] ;  /* 0x00007500ff0677ac */ /* 0x000e6e0008000a00 */
[----:B------:R-:W0:Y:S02]  /*0040*/  LDC R3, c[0x0][0x360] ;  /* 0x0000d800ff037b82 */ /* 0x000e240000000800 */
[----:B0-----:R-:W-:-:S05]  /*0050*/  IMAD R3, R3, UR4, R0 ;  /* 0x0000000403037c24 */ /* 0x001fca000f8e0200 */
[----:B-1----:R-:W-:-:S04]  /*0060*/  ISETP.GE.U32.AND P0, PT, R3, UR6, PT ;  /* 0x0000000603007c0c */ /* 0x002fc8000bf06070 */
[----:B------:R-:W-:-:S13]  /*0070*/  ISETP.GE.U32.AND.EX P0, PT, RZ, UR7, PT, P0 ;  /* 0x00000007ff007c0c */ /* 0x000fda000bf06100 */
[----:B------:R-:W-:Y:S05]  /*0080*/  @P0 EXIT ;  /* 0x000000000000094d */ /* 0x000fea0003800000 */
[----:B------:R-:W0:Y:S01]  /*0090*/  LDC R0, c[0x0][0x388] ;  /* 0x0000e200ff007b82 */ /* 0x000e220000000800 */
[----:B------:R-:W1:Y:S01]  /*00a0*/  LDCU.64 UR4, c[0x0][0x3a0] ;  /* 0x00007400ff0477ac */ /* 0x000e620008000a00 */
[----:B------:R-:W-:Y:S02]  /*00b0*/  HFMA2 R9, -RZ, RZ, 0, 0 ;  /* 0x00000000ff097431 */ /* 0x000fe400000001ff */
[----:B------:R-:W-:Y:S01]  /*00c0*/  IMAD.MOV.U32 R8, RZ, RZ, 0x1 ;  /* 0x00000001ff087424 */ /* 0x000fe200078e00ff */
[----:B------:R-:W2:Y:S01]  /*00d0*/  LDCU.64 UR6, c[0x0][0x358] ;  /* 0x00006b00ff0677ac */ /* 0x000ea20008000a00 */
[----:B0-----:R-:W-:-:S04]  /*00e0*/  IADD3 R2, PT, PT, R0, 0x1, RZ ;  /* 0x0000000100027810 */ /* 0x001fc80007ffe0ff */
[----:B-1----:R-:W-:Y:S02]  /*00f0*/  ISETP.GE.U32.AND P0, PT, R2, UR4, PT ;  /* 0x0000000402007c0c */ /* 0x002fe4000bf06070 */
[----:B------:R-:W-:-:S04]  /*0100*/  SHF.R.S32.HI R4, RZ, 0x1f, R2 ;  /* 0x0000001fff047819 */ /* 0x000fc80000011402 */
[----:B------:R-:W-:-:S13]  /*0110*/  ISETP.GE.U32.AND.EX P0, PT, R4, UR5, PT, P0 ;  /* 0x0000000504007c0c */ /* 0x000fda000bf06100 */
[----:B--2---:R-:W-:Y:S05]  /*0120*/  @P0 BRA `(.L_x_0) ;  /* 0x0000000c00540947 */ /* 0x004fea0003800000 */
[C---:B------:R-:W-:Y:S01]  /*0130*/  IADD3 R5, P0, PT, R2.reuse, -UR4, RZ ;  /* 0x8000000402057c10 */ /* 0x040fe2000ff1e0ff */
[----:B------:R-:W-:Y:S01]  /*0140*/  IMAD.MOV.U32 R8, RZ, RZ, 0x1 ;  /* 0x00000001ff087424 */ /* 0x000fe200078e00ff */
[----:B------:R-:W-:Y:S02]  /*0150*/  IADD3 R22, P2, PT, -R2, UR4, RZ ;  /* 0x0000000402167c10 */ /* 0x000fe4000ff5e1ff */
[----:B------:R-:W-:Y:S02]  /*0160*/  ISETP.GT.U32.AND P1, PT, R5, -0x10, PT ;  /* 0xfffffff00500780c */ /* 0x000fe40003f24070 */
[----:B------:R-:W-:Y:S02]  /*0170*/  IADD3.X R5, PT, PT, R4, ~UR5, RZ, P0, !PT ;  /* 0x8000000504057c10 */ /* 0x000fe400087fe4ff */
[----:B------:R-:W-:Y:S02]  /*0180*/  LOP3.LUT R24, R22, 0xf, RZ, 0xc0, !PT ;  /* 0x0000000f16187812 */ /* 0x000fe400078ec0ff */
[----:B------:R-:W-:-:S02]  /*0190*/  ISETP.GT.U32.AND.EX P1, PT, R5, -0x1, PT, P1 ;  /* 0xffffffff0500780c */ /* 0x000fc40003f24110 */
[----:B------:R-:W-:Y:S02]  /*01a0*/  ISETP.NE.U32.AND P0, PT, R24, RZ, PT ;  /* 0x000000ff1800720c */ /* 0x000fe40003f05070 */
[----:B------:R-:W-:Y:S02]  /*01b0*/  IADD3.X R23, PT, PT, ~R4, UR5, RZ, P2, !PT ;  /* 0x0000000504177c10 */ /* 0x000fe400097fe5ff */
[----:B------:R-:W-:Y:S02]  /*01c0*/  ISETP.NE.AND.EX P0, PT, RZ, RZ, PT, P0 ;  /* 0x000000ffff00720c */ /* 0x000fe40003f05300 */
[----:B------:R-:W-:-:S05]  /*01d0*/  MOV R9, RZ ;  /* 0x000000ff00097202 */ /* 0x000fca0000000f00 */
[----:B------:R-:W-:Y:S06]  /*01e0*/  @P1 BRA `(.L_x_1) ;  /* 0x0000000400841947 */ /* 0x000fec0003800000 */
[----:B------:R-:W0:Y:S01]  /*01f0*/  LDC.64 R6, c[0x0][0x398] ;  /* 0x0000e600ff067b82 */ /* 0x000e220000000a00 */
[----:B------:R-:W-:Y:S01]  /*0200*/  LOP3.LUT R5, R22, 0xfffffff0, RZ, 0xc0, !PT ;  /* 0xfffffff016057812 */ /* 0x000fe200078ec0ff */
[----:B------:R-:W-:Y:S01]  /*0210*/  IMAD.MOV.U32 R8, RZ, RZ, 0x1 ;  /* 0x00000001ff087424 */ /* 0x000fe200078e00ff */
[----:B------:R-:W-:Y:S02]  /*0220*/  MOV R9, RZ ;  /* 0x000000ff00097202 */ /* 0x000fe40000000f00 */
[----:B0-----:R-:W-:-:S04]  /*0230*/  LEA R6, P1, R2, R6, 0x3 ;  /* 0x0000000602067211 */ /* 0x001fc800078218ff */
[----:B------:R-:W-:Y:S02]  /*0240*/  IADD3 R6, P2, PT, R6, 0x40, RZ ;  /* 0x0000004006067810 */ /* 0x000fe40007f5e0ff */
[----:B------:R-:W-:-:S05]  /*0250*/  LEA.HI.X R7, R2, R7, R4, 0x3, P1 ;  /* 0x0000000702077211 */ /* 0x000fca00008f1c04 */
[----:B------:R-:W-:-:S07]  /*0260*/  IMAD.X R7, RZ, RZ, R7, P2 ;  /* 0x000000ffff077224 */ /* 0x000fce00010e0607 */
.L_x_2:
[----:B------:R-:W2:Y:S04]  /*0270*/  LDG.E.64 R10, desc[UR6][R6.64+-0x40] ;  /* 0xffffc006060a7981 */ /* 0x000ea8000c1e1b00 */
[----:B------:R-:W3:Y:S04]  /*0280*/  LDG.E.64 R12, desc[UR6][R6.64+-0x38] ;  /* 0xffffc806060c7981 */ /* 0x000ee8000c1e1b00 */
[----:B------:R-:W4:Y:S04]  /*0290*/  LDG.E.64 R14, desc[UR6][R6.64+-0x30] ;  /* 0xffffd006060e7981 */ /* 0x000f28000c1e1b00 */
[----:B------:R-:W5:Y:S04]  /*02a0*/  LDG.E.64 R16, desc[UR6][R6.64+-0x28] ;  /* 0xffffd80606107981 */ /* 0x000f68000c1e1b00 */
[----:B------:R-:W5:Y:S04]  /*02b0*/  LDG.E.64 R18, desc[UR6][R6.64+-0x20] ;  /* 0xffffe00606127981 */ /* 0x000f68000c1e1b00 */
[----:B------:R-:W5:Y:S01]  /*02c0*/  LDG.E.64 R20, desc[UR6][R6.64+-0x18] ;  /* 0xffffe80606147981 */ /* 0x000f62000c1e1b00 */
[----:B--2---:R-:W-:-:S04]  /*02d0*/  IMAD R11, R11, R8, RZ ;  /* 0x000000080b0b7224 */ /* 0x004fc800078e02ff */
[C---:B------:R-:W-:Y:S02]  /*02e0*/  IMAD R25, R10.reuse, R9, R11 ;  /* 0x000000090a197224 */ /* 0x040fe400078e020b */
[----:B------:R-:W-:Y:S02]  /*02f0*/  IMAD.WIDE.U32 R8, R10, R8, RZ ;  /* 0x000000080a087225 */ /* 0x000fe400078e00ff */
[----:B------:R-:W2:Y:S02]  /*0300*/  LDG.E.64 R10, desc[UR6][R6.64+-0x10] ;  /* 0xfffff006060a7981 */ /* 0x000ea4000c1e1b00 */
[----:B---3--:R-:W-:Y:S01]  /*0310*/  IMAD R13, R13, R8, RZ ;  /* 0x000000080d0d7224 */ /* 0x008fe200078e02ff */
[----:B------:R-:W-:-:S05]  /*0320*/  IADD3 R9, PT, PT, R9, R25, RZ ;  /* 0x0000001909097210 */ /* 0x000fca0007ffe0ff */
[C---:B------:R-:W-:Y:S02]  /*0330*/  IMAD R25, R12.reuse, R9, R13 ;  /* 0x000000090c197224 */ /* 0x040fe400078e020d */
[----:B------:R-:W-:Y:S02]  /*0340*/  IMAD.WIDE.U32 R8, R12, R8, RZ ;  /* 0x000000080c087225 */ /* 0x000fe400078e00ff */
[----:B------:R-:W3:Y:S02]  /*0350*/  LDG.E.64 R12, desc[UR6][R6.64+-0x8] ;  /* 0xfffff806060c7981 */ /* 0x000ee4000c1e1b00 */
[----:B------:R-:W-:Y:S02]  /*0360*/  IMAD.IADD R9, R9, 0x1, R25 ;  /* 0x0000000109097824 */ /* 0x000fe400078e0219 */
[----:B----4-:R-:W-:-:S04]  /*0370*/  IMAD R15, R15, R8, RZ ;  /* 0x000000080f0f7224 */ /* 0x010fc800078e02ff */
[C---:B------:R-:W-:Y:S02]  /*0380*/  IMAD R25, R14.reuse, R9, R15 ;  /* 0x000000090e197224 */ /* 0x040fe400078e020f */
[----:B------:R-:W-:Y:S02]  /*0390*/  IMAD.WIDE.U32 R8, R14, R8, RZ ;  /* 0x000000080e087225 */ /* 0x000fe400078e00ff */
[----:B------:R-:W4:Y:S02]  /*03a0*/  LDG.E.64 R14, desc[UR6][R6.64] ;  /* 0x00000006060e7981 */ /* 0x000f24000c1e1b00 */
[----:B-----5:R-:W-:Y:S01]  /*03b0*/  IMAD R17, R17, R8, RZ ;  /* 0x0000000811117224 */ /* 0x020fe200078e02ff */
[----:B------:R-:W-:-:S05]  /*03c0*/  IADD3 R9, PT, PT, R9, R25, RZ ;  /* 0x0000001909097210 */ /* 0x000fca0007ffe0ff */
[C---:B------:R-:W-:Y:S02]  /*03d0*/  IMAD R25, R16.reuse, R9, R17 ;  /* 0x0000000910197224 */ /* 0x040fe400078e0211 */
[----:B------:R-:W-:Y:S02]  /*03e0*/  IMAD.WIDE.U32 R8, R16, R8, RZ ;  /* 0x0000000810087225 */ /* 0x000fe400078e00ff */
[----:B------:R-:W5:Y:S02]  /*03f0*/  LDG.E.64 R16, desc[UR6][R6.64+0x8] ;  /* 0x0000080606107981 */ /* 0x000f64000c1e1b00 */
[----:B------:R-:W-:Y:S02]  /*0400*/  IMAD.IADD R9, R9, 0x1, R25 ;  /* 0x0000000109097824 */ /* 0x000fe400078e0219 */
[----:B------:R-:W-:-:S04]  /*0410*/  IMAD R19, R19, R8, RZ ;  /* 0x0000000813137224 */ /* 0x000fc800078e02ff */
[C---:B------:R-:W-:Y:S02]  /*0420*/  IMAD R19, R18.reuse, R9, R19 ;  /* 0x0000000912137224 */ /* 0x040fe400078e0213 */
[----:B------:R-:W-:-:S04]  /*0430*/  IMAD.WIDE.U32 R8, R18, R8, RZ ;  /* 0x0000000812087225 */ /* 0x000fc800078e00ff */
[-C--:B------:R-:W-:Y:S01]  /*0440*/  IMAD R21, R21, R8.reuse, RZ ;  /* 0x0000000815157224 */ /* 0x080fe200078e02ff */
[----:B------:R-:W-:Y:S02]  /*0450*/  IADD3 R9, PT, PT, R9, R19, RZ ;  /* 0x0000001309097210 */ /* 0x000fe40007ffe0ff */
[----:B------:R-:W5:Y:S03]  /*0460*/  LDG.E.64 R18, desc[UR6][R6.64+0x10] ;  /* 0x0000100606127981 */ /* 0x000f66000c1e1b00 */
[C---:B------:R-:W-:Y:S02]  /*0470*/  IMAD R21, R20.reuse, R9, R21 ;  /* 0x0000000914157224 */ /* 0x040fe400078e0215 */
[----:B------:R-:W-:-:S04]  /*0480*/  IMAD.WIDE.U32 R8, R20, R8, RZ ;  /* 0x0000000814087225 */ /* 0x000fc800078e00ff */
[----:B------:R-:W-:Y:S02]  /*0490*/  IMAD.IADD R9, R9, 0x1, R21 ;  /* 0x0000000109097824 */ /* 0x000fe400078e0215 */
[----:B------:R-:W5:Y:S01]  /*04a0*/  LDG.E.64 R20, desc[UR6][R6.64+0x18] ;  /* 0x0000180606147981 */ /* 0x000f62000c1e1b00 */
[----:B--2---:R-:W-:-:S04]  /*04b0*/  IMAD R11, R11, R8, RZ ;  /* 0x000000080b0b7224 */ /* 0x004fc800078e02ff */
[C---:B------:R-:W-:Y:S02]  /*04c0*/  IMAD R25, R10.reuse, R9, R11 ;  /* 0x000000090a197224 */ /* 0x040fe400078e020b */
[----:B------:R-:W-:Y:S02]  /*04d0*/  IMAD.WIDE.U32 R8, R10, R8, RZ ;  /* 0x000000080a087225 */ /* 0x000fe400078e00ff */
[----:B------:R-:W2:Y:S03]  /*04e0*/  LDG.E.64 R10, desc[UR6][R6.64+0x20] ;  /* 0x00002006060a7981 */ /* 0x000ea6000c1e1b00 */
[----:B------:R-:W-:Y:S01]  /*04f0*/  IADD3 R9, PT, PT, R9, R25, RZ ;  /* 0x0000001909097210 */ /* 0x000fe20007ffe0ff */
[----:B---3--:R-:W-:-:S04]  /*0500*/  IMAD R13, R13, R8, RZ ;  /* 0x000000080d0d7224 */ /* 0x008fc800078e02ff */
[C---:B------:R-:W-:Y:S02]  /*0510*/  IMAD R25, R12.reuse, R9, R13 ;  /* 0x000000090c197224 */ /* 0x040fe400078e020d */
[----:B------:R-:W-:Y:S02]  /*0520*/  IMAD.WIDE.U32 R8, R12, R8, RZ ;  /* 0x000000080c087225 */ /* 0x000fe400078e00ff */
[----:B------:R-:W3:Y:S02]  /*0530*/  LDG.E.64 R12, desc[UR6][R6.64+0x28] ;  /* 0x00002806060c7981 */ /* 0x000ee4000c1e1b00 */
[----:B------:R-:W-:Y:S02]  /*0540*/  IMAD.IADD R9, R9, 0x1, R25 ;  /* 0x0000000109097824 */ /* 0x000fe400078e0219 */
[----:B----4-:R-:W-:-:S04]  /*0550*/  IMAD R15, R15, R8, RZ ;  /* 0x000000080f0f7224 */ /* 0x010fc800078e02ff */
[C---:B------:R-:W-:Y:S02]  /*0560*/  IMAD R25, R14.reuse, R9, R15 ;  /* 0x000000090e197224 */ /* 0x040fe400078e020f */
[----:B------:R-:W-:Y:S02]  /*0570*/  IMAD.WIDE.U32 R8, R14, R8, RZ ;  /* 0x000000080e087225 */ /* 0x000fe400078e00ff */
[----:B------:R-:W4:Y:S03]  /*0580*/  LDG.E.64 R14, desc[UR6][R6.64+0x30] ;  /* 0x00003006060e7981 */ /* 0x000f26000c1e1b00 */
[----:B------:R-:W-:Y:S01]  /*0590*/  IADD3 R9, PT, PT, R9, R25, RZ ;  /* 0x0000001909097210 */ /* 0x000fe20007ffe0ff */
[----:B-----5:R-:W-:-:S04]  /*05a0*/  IMAD R17, R17, R8, RZ ;  /* 0x0000000811117224 */ /* 0x020fc800078e02ff */
[C---:B------:R-:W-:Y:S02]  /*05b0*/  IMAD R25, R16.reuse, R9, R17 ;  /* 0x0000000910197224 */ /* 0x040fe400078e0211 */
[----:B------:R-:W-:Y:S02]  /*05c0*/  IMAD.WIDE.U32 R8, R16, R8, RZ ;  /* 0x0000000810087225 */ /* 0x000fe400078e00ff */
[----:B------:R0:W5:Y:S01]  /*05d0*/  LDG.E.64 R16, desc[UR6][R6.64+0x38] ;  /* 0x0000380606107981 */ /* 0x000162000c1e1b00 */
[----:B------:R-:W-:Y:S01]  /*05e0*/  IADD3 R5, P1, PT, R5, -0x10, RZ ;  /* 0xfffffff005057810 */ /* 0x000fe20007f3e0ff */
[----:B------:R-:W-:Y:S01]  /*05f0*/  IMAD.IADD R9, R9, 0x1, R25 ;  /* 0x0000000109097824 */ /* 0x000fe200078e0219 */
[----:B------:R-:W-:Y:S02]  /*0600*/  IADD3 R2, P2, PT, R2, 0x10, RZ ;  /* 0x0000001002027810 */ /* 0x000fe40007f5e0ff */
[----:B------:R-:W-:Y:S02]  /*0610*/  IADD3.X R23, PT, PT, R23, -0x1, RZ, P1, !PT ;  /* 0xffffffff17177810 */ /* 0x000fe40000ffe4ff */
[----:B------:R-:W-:Y:S01]  /*0620*/  ISETP.NE.U32.AND P1, PT, R5, RZ, PT ;  /* 0x000000ff0500720c */ /* 0x000fe20003f25070 */
[----:B------:R-:W-:-:S02]  /*0630*/  IMAD.X R4, RZ, RZ, R4, P2 ;  /* 0x000000ffff047224 */ /* 0x000fc400010e0604 */
[-C--:B------:R-:W-:Y:S01]  /*0640*/  IMAD R19, R19, R8.reuse, RZ ;  /* 0x0000000813137224 */ /* 0x080fe200078e02ff */
[----:B------:R-:W-:Y:S02]  /*0650*/  ISETP.NE.AND.EX P1, PT, R23, RZ, PT, P1 ;  /* 0x000000ff1700720c */ /* 0x000fe40003f25310 */
[----:B0-----:R-:W-:Y:S01]  /*0660*/  IADD3 R6, P3, PT, R6, 0x80, RZ ;  /* 0x0000008006067810 */ /* 0x001fe20007f7e0ff */
[C---:B------:R-:W-:Y:S02]  /*0670*/  IMAD R19, R18.reuse, R9, R19 ;  /* 0x0000000912137224 */ /* 0x040fe400078e0213 */
[----:B------:R-:W-:-:S04]  /*0680*/  IMAD.WIDE.U32 R8, R18, R8, RZ ;  /* 0x0000000812087225 */ /* 0x000fc800078e00ff */
[-C--:B------:R-:W-:Y:S01]  /*0690*/  IMAD R18, R21, R8.reuse, RZ ;  /* 0x0000000815127224 */ /* 0x080fe200078e02ff */
[----:B------:R-:W-:Y:S01]  /*06a0*/  IADD3 R19, PT, PT, R9, R19, RZ ;  /* 0x0000001309137210 */ /* 0x000fe20007ffe0ff */
[----:B------:R-:W-:-:S04]  /*06b0*/  IMAD.WIDE.U32 R8, R20, R8, RZ ;  /* 0x0000000814087225 */ /* 0x000fc800078e00ff */
[----:B------:R-:W-:Y:S02]  /*06c0*/  IMAD R19, R20, R19, R18 ;  /* 0x0000001314137224 */ /* 0x000fe400078e0212 */
[----:B------:R-:W-:Y:S02]  /*06d0*/  IMAD.X R7, RZ, RZ, R7, P3 ;  /* 0x000000ffff077224 */ /* 0x000fe400018e0607 */
[----:B------:R-:W-:Y:S02]  /*06e0*/  IMAD.IADD R19, R9, 0x1, R19 ;  /* 0x0000000109137824 */ /* 0x000fe400078e0213 */
[-C--:B--2---:R-:W-:Y:S02]  /*06f0*/  IMAD R11, R11, R8.reuse, RZ ;  /* 0x000000080b0b7224 */ /* 0x084fe400078e02ff */
[----:B------:R-:W-:-:S04]  /*0700*/  IMAD.WIDE.U32 R8, R10, R8, RZ ;  /* 0x000000080a087225 */ /* 0x000fc800078e00ff */
[----:B------:R-:W-:-:S05]  /*0710*/  IMAD R11, R10, R19, R11 ;  /* 0x000000130a0b7224 */ /* 0x000fca00078e020b */
[----:B------:R-:W-:Y:S01]  /*0720*/  IADD3 R11, PT, PT, R9, R11, RZ ;  /* 0x0000000b090b7210 */ /* 0x000fe20007ffe0ff */
[-C--:B---3--:R-:W-:Y:S02]  /*0730*/  IMAD R10, R13, R8.reuse, RZ ;  /* 0x000000080d0a7224 */ /* 0x088fe400078e02ff */
[----:B------:R-:W-:-:S04]  /*0740*/  IMAD.WIDE.U32 R8, R12, R8, RZ ;  /* 0x000000080c087225 */ /* 0x000fc800078e00ff */
[----:B------:R-:W-:-:S04]  /*0750*/  IMAD R11, R12, R11, R10 ;  /* 0x0000000b0c0b7224 */ /* 0x000fc800078e020a */
[----:B------:R-:W-:Y:S02]  /*0760*/  IMAD.IADD R11, R9, 0x1, R11 ;  /* 0x00000001090b7824 */ /* 0x000fe400078e020b */
[-C--:B----4-:R-:W-:Y:S02]  /*0770*/  IMAD R10, R15, R8.reuse, RZ ;  /* 0x000000080f0a7224 */ /* 0x090fe400078e02ff */
[----:B------:R-:W-:-:S04]  /*0780*/  IMAD.WIDE.U32 R8, R14, R8, RZ ;  /* 0x000000080e087225 */ /* 0x000fc800078e00ff */
[----:B------:R-:W-:-:S05]  /*0790*/  IMAD R11, R14, R11, R10 ;  /* 0x0000000b0e0b7224 */ /* 0x000fca00078e020a */
[----:B------:R-:W-:Y:S01]  /*07a0*/  IADD3 R11, PT, PT, R9, R11, RZ ;  /* 0x0000000b090b7210 */ /* 0x000fe20007ffe0ff */
[-C--:B-----5:R-:W-:Y:S02]  /*07b0*/  IMAD R10, R17, R8.reuse, RZ ;  /* 0x00000008110a7224 */ /* 0x0a0fe400078e02ff */
[----:B------:R-:W-:-:S04]  /*07c0*/  IMAD.WIDE.U32 R8, R16, R8, RZ ;  /* 0x0000000810087225 */ /* 0x000fc800078e00ff */
[----:B------:R-:W-:-:S05]  /*07d0*/  IMAD R11, R16, R11, R10 ;  /* 0x0000000b100b7224 */ /* 0x000fca00078e020a */
[----:B------:R-:W-:Y:S01]  /*07e0*/  IADD3 R9, PT, PT, R9, R11, RZ ;  /* 0x0000000b09097210 */ /* 0x000fe20007ffe0ff */
[----:B------:R-:W-:Y:S06]  /*07f0*/  @P1 BRA `(.L_x_2) ;  /* 0xfffffff8009c1947 */ /* 0x000fec000383ffff */
.L_x_1:
[----:B------:R-:W-:Y:S05]  /*0800*/  @!P0 BRA `(.L_x_0) ;  /* 0x00000004009c8947 */ /* 0x000fea0003800000 */
[----:B------:R-:W-:Y:S02]  /*0810*/  ISETP.GE.U32.AND P0, PT, R24, 0x8, PT ;  /* 0x000000081800780c */ /* 0x000fe40003f06070 */
[----:B------:R-:W-:Y:S02]  /*0820*/  LOP3.LUT R5, R22, 0x7, RZ, 0xc0, !PT ;  /* 0x0000000716057812 */ /* 0x000fe400078ec0ff */
[----:B------:R-:W-:Y:S02]  /*0830*/  ISETP.GE.U32.AND.EX P0, PT, RZ, RZ, PT, P0 ;  /* 0x000000ffff00720c */ /* 0x000fe40003f06100 */
[----:B------:R-:W-:-:S04]  /*0840*/  ISETP.NE.U32.AND P1, PT, R5, RZ, PT ;  /* 0x000000ff0500720c */ /* 0x000fc80003f25070 */
[----:B------:R-:W-:-:S07]  /*0850*/  ISETP.NE.AND.EX P1, PT, RZ, RZ, PT, P1 ;  /* 0x000000ffff00720c */ /* 0x000fce0003f25310 */
[----:B------:R-:W-:Y:S06]  /*0860*/  @!P0 BRA `(.L_x_3) ;  /* 0x0000000000b48947 */ /* 0x000fec0003800000 */
[----:B------:R-:W0:Y:S02]  /*0870*/  LDC.64 R26, c[0x0][0x398] ;  /* 0x0000e600ff1a7b82 */ /* 0x000e240000000a00 */
[----:B0-----:R-:W-:-:S04]  /*0880*/  LEA R26, P0, R2, R26, 0x3 ;  /* 0x0000001a021a7211 */ /* 0x001fc800078018ff */
[----:B------:R-:W-:-:S05]  /*0890*/  LEA.HI.X R27, R2, R27, R4, 0x3, P0 ;  /* 0x0000001b021b7211 */ /* 0x000fca00000f1c04 */
[----:B------:R-:W2:Y:S04]  /*08a0*/  LDG.E.64 R24, desc[UR6][R26.64] ;  /* 0x000000061a187981 */ /* 0x000ea8000c1e1b00 */
[----:B------:R-:W3:Y:S04]  /*08b0*/  LDG.E.64 R6, desc[UR6][R26.64+0x8] ;  /* 0x000008061a067981 */ /* 0x000ee8000c1e1b00 */
[----:B------:R-:W4:Y:S04]  /*08c0*/  LDG.E.64 R10, desc[UR6][R26.64+0x10] ;  /* 0x000010061a0a7981 */ /* 0x000f28000c1e1b00 */
[----:B------:R-:W5:Y:S04]  /*08d0*/  LDG.E.64 R12, desc[UR6][R26.64+0x18] ;  /* 0x000018061a0c7981 */ /* 0x000f68000c1e1b00 */
[----:B------:R-:W5:Y:S04]  /*08e0*/  LDG.E.64 R14, desc[UR6][R26.64+0x20] ;  /* 0x000020061a0e7981 */ /* 0x000f68000c1e1b00 */
[----:B------:R-:W5:Y:S04]  /*08f0*/  LDG.E.64 R16, desc[UR6][R26.64+0x28] ;  /* 0x000028061a107981 */ /* 0x000f68000c1e1b00 */
[----:B------:R-:W5:Y:S04]  /*0900*/  LDG.E.64 R18, desc[UR6][R26.64+0x30] ;  /* 0x000030061a127981 */ /* 0x000f68000c1e1b00 */
[----:B------:R-:W5:Y:S01]  /*0910*/  LDG.E.64 R20, desc[UR6][R26.64+0x38] ;  /* 0x000038061a147981 */ /* 0x000f62000c1e1b00 */
[----:B------:R-:W-:-:S05]  /*0920*/  IADD3 R2, P0, PT, R2, 0x8, RZ ;  /* 0x0000000802027810 */ /* 0x000fca0007f1e0ff */
[----:B------:R-:W-:Y:S02]  /*0930*/  IMAD.X R4, RZ, RZ, R4, P0 ;  /* 0x000000ffff047224 */ /* 0x000fe400000e0604 */
[----:B--2---:R-:W-:-:S04]  /*0940*/  IMAD R23, R25, R8, RZ ;  /* 0x0000000819177224 */ /* 0x004fc800078e02ff */
[C---:B------:R-:W-:Y:S02]  /*0950*/  IMAD R23, R24.reuse, R9, R23 ;  /* 0x0000000918177224 */ /* 0x040fe400078e0217 */
[----:B------:R-:W-:-:S04]  /*0960*/  IMAD.WIDE.U32 R8, R24, R8, RZ ;  /* 0x0000000818087225 */ /* 0x000fc800078e00ff */
[-C--:B---3--:R-:W-:Y:S01]  /*0970*/  IMAD R7, R7, R8.reuse, RZ ;  /* 0x0000000807077224 */ /* 0x088fe200078e02ff */
[----:B------:R-:W-:Y:S01]  /*0980*/  IADD3 R23, PT, PT, R9, R23, RZ ;  /* 0x0000001709177210 */ /* 0x000fe20007ffe0ff */
[----:B------:R-:W-:-:S04]  /*0990*/  IMAD.WIDE.U32 R8, R6, R8, RZ ;  /* 0x0000000806087225 */ /* 0x000fc800078e00ff */
[----:B------:R-:W-:Y:S02]  /*09a0*/  IMAD R7, R6, R23, R7 ;  /* 0x0000001706077224 */ /* 0x000fe400078e0207 */
[-C--:B----4-:R-:W-:Y:S02]  /*09b0*/  IMAD R6, R11, R8.reuse, RZ ;  /* 0x000000080b067224 */ /* 0x090fe400078e02ff */
[----:B------:R-:W-:Y:S02]  /*09c0*/  IMAD.IADD R7, R9, 0x1, R7 ;  /* 0x0000000109077824 */ /* 0x000fe400078e0207 */
[----:B------:R-:W-:-:S04]  /*09d0*/  IMAD.WIDE.U32 R8, R10, R8, RZ ;  /* 0x000000080a087225 */ /* 0x000fc800078e00ff */
[----:B------:R-:W-:Y:S02]  /*09e0*/  IMAD R7, R10, R7, R6 ;  /* 0x000000070a077224 */ /* 0x000fe400078e0206 */
[----:B-----5:R-:W-:-:S03]  /*09f0*/  IMAD R6, R13, R8, RZ ;  /* 0x000000080d067224 */ /* 0x020fc600078e02ff */
[----:B------:R-:W-:Y:S01]  /*0a00*/  IADD3 R7, PT, PT, R9, R7, RZ ;  /* 0x0000000709077210 */ /* 0x000fe20007ffe0ff */
[----:B------:R-:W-:-:S04]  /*0a10*/  IMAD.WIDE.U32 R8, R12, R8, RZ ;  /* 0x000000080c087225 */ /* 0x000fc800078e00ff */
[----:B------:R-:W-:Y:S02]  /*0a20*/  IMAD R7, R12, R7, R6 ;  /* 0x000000070c077224 */ /* 0x000fe400078e0206 */
[-C--:B------:R-:W-:Y:S02]  /*0a30*/  IMAD R6, R15, R8.reuse, RZ ;  /* 0x000000080f067224 */ /* 0x080fe400078e02ff */
[----:B------:R-:W-:Y:S02]  /*0a40*/  IMAD.IADD R7, R9, 0x1, R7 ;  /* 0x0000000109077824 */ /* 0x000fe400078e0207 */
[----:B------:R-:W-:-:S04]  /*0a50*/  IMAD.WIDE.U32 R8, R14, R8, RZ ;  /* 0x000000080e087225 */ /* 0x000fc800078e00ff */
[----:B------:R-:W-:Y:S02]  /*0a60*/  IMAD R7, R14, R7, R6 ;  /* 0x000000070e077224 */ /* 0x000fe400078e0206 */
[----:B------:R-:W-:-:S03]  /*0a70*/  IMAD R6, R17, R8, RZ ;  /* 0x0000000811067224 */ /* 0x000fc600078e02ff */
        /* <DEDUP_REMOVED lines=10> */
[----:B------:R-:W-:-:S05]  /*0b20*/  IMAD R7, R20, R7, R6 ;  /* 0x0000000714077224 */ /* 0x000fca00078e0206 */
[----:B------:R-:W-:-:S07]  /*0b30*/  IADD3 R9, PT, PT, R9, R7, RZ ;  /* 0x0000000709097210 */ /* 0x000fce0007ffe0ff */
.L_x_3:
[----:B------:R-:W-:Y:S05]  /*0b40*/  @!P1 BRA `(.L_x_0) ;  /* 0x0000000000cc9947 */ /* 0x000fea0003800000 */
[----:B------:R-:W-:Y:S01]  /*0b50*/  ISETP.GE.U32.AND P0, PT, R5, 0x4, PT ;  /* 0x000000040500780c */ /* 0x000fe20003f06070 */
[----:B------:R-:W-:Y:S01]  /*0b60*/  IMAD.MOV.U32 R5, RZ, RZ, RZ ;  /* 0x000000ffff057224 */ /* 0x000fe200078e00ff */
[----:B------:R-:W-:Y:S02]  /*0b70*/  LOP3.LUT R22, R22, 0x3, RZ, 0xc0, !PT ;  /* 0x0000000316167812 */ /* 0x000fe400078ec0ff */
[----:B------:R-:W-:Y:S02]  /*0b80*/  ISETP.GE.U32.AND.EX P0, PT, RZ, RZ, PT, P0 ;  /* 0x000000ffff00720c */ /* 0x000fe40003f06100 */
[----:B------:R-:W-:-:S04]  /*0b90*/  ISETP.NE.U32.AND P1, PT, R22, RZ, PT ;  /* 0x000000ff1600720c */ /* 0x000fc80003f25070 */
[----:B------:R-:W-:-:S07]  /*0ba0*/  ISETP.NE.AND.EX P1, PT, R5, RZ, PT, P1 ;  /* 0x000000ff0500720c */ /* 0x000fce0003f25310 */
[----:B------:R-:W-:Y:S06]  /*0bb0*/  @!P0 BRA `(.L_x_4) ;  /* 0x0000000000648947 */ /* 0x000fec0003800000 */
[----:B------:R-:W0:Y:S02]  /*0bc0*/  LDC.64 R18, c[0x0][0x398] ;  /* 0x0000e600ff127b82 */ /* 0x000e240000000a00 */
[----:B0-----:R-:W-:-:S04]  /*0bd0*/  LEA R18, P0, R2, R18, 0x3 ;  /* 0x0000001202127211 */ /* 0x001fc800078018ff */
[----:B------:R-:W-:-:S05]  /*0be0*/  LEA.HI.X R19, R2, R19, R4, 0x3, P0 ;  /* 0x0000001302137211 */ /* 0x000fca00000f1c04 */
[----:B------:R-:W2:Y:S04]  /*0bf0*/  LDG.E.64 R14, desc[UR6][R18.64] ;  /* 0x00000006120e7981 */ /* 0x000ea8000c1e1b00 */
[----:B------:R-:W3:Y:S04]  /*0c00*/  LDG.E.64 R6, desc[UR6][R18.64+0x8] ;  /* 0x0000080612067981 */ /* 0x000ee8000c1e1b00 */
[----:B------:R-:W4:Y:S04]  /*0c10*/  LDG.E.64 R10, desc[UR6][R18.64+0x10] ;  /* 0x00001006120a7981 */ /* 0x000f28000c1e1b00 */
[----:B------:R-:W5:Y:S01]  /*0c20*/  LDG.E.64 R12, desc[UR6][R18.64+0x18] ;  /* 0x00001806120c7981 */ /* 0x000f62000c1e1b00 */
[----:B------:R-:W-:-:S05]  /*0c30*/  IADD3 R2, P0, PT, R2, 0x4, RZ ;  /* 0x0000000402027810 */ /* 0x000fca0007f1e0ff */
[----:B------:R-:W-:Y:S02]  /*0c40*/  IMAD.X R4, RZ, RZ, R4, P0 ;  /* 0x000000ffff047224 */ /* 0x000fe400000e0604 */
[-C--:B--2---:R-:W-:Y:S02]  /*0c50*/  IMAD R15, R15, R8.reuse, RZ ;  /* 0x000000080f0f7224 */ /* 0x084fe400078e02ff */
[----:B------:R-:W-:-:S04]  /*0c60*/  IMAD.WIDE.U32 R16, R14, R8, RZ ;  /* 0x000000080e107225 */ /* 0x000fc800078e00ff */
[----:B------:R-:W-:Y:S02]  /*0c70*/  IMAD R15, R14, R9, R15 ;  /* 0x000000090e0f7224 */ /* 0x000fe400078e020f */
[----:B---3--:R-:W-:-:S03]  /*0c80*/  IMAD R7, R7, R16, RZ ;  /* 0x0000001007077224 */ /* 0x008fc600078e02ff */
[----:B------:R-:W-:Y:S01]  /*0c90*/  IADD3 R15, PT, PT, R17, R15, RZ ;  /* 0x0000000f110f7210 */ /* 0x000fe20007ffe0ff */
[----:B------:R-:W-:-:S04]  /*0ca0*/  IMAD.WIDE.U32 R16, R6, R16, RZ ;  /* 0x0000001006107225 */ /* 0x000fc800078e00ff */
[----:B------:R-:W-:Y:S02]  /*0cb0*/  IMAD R7, R6, R15, R7 ;  /* 0x0000000f06077224 */ /* 0x000fe400078e0207 */
[-C--:B----4-:R-:W-:Y:S02]  /*0cc0*/  IMAD R6, R11, R16.reuse, RZ ;  /* 0x000000100b067224 */ /* 0x090fe400078e02ff */
[----:B------:R-:W-:Y:S02]  /*0cd0*/  IMAD.IADD R7, R17, 0x1, R7 ;  /* 0x0000000111077824 */ /* 0x000fe400078e0207 */
[----:B------:R-:W-:-:S04]  /*0ce0*/  IMAD.WIDE.U32 R16, R10, R16, RZ ;  /* 0x000000100a107225 */ /* 0x000fc800078e00ff */
[----:B------:R-:W-:Y:S02]  /*0cf0*/  IMAD R7, R10, R7, R6 ;  /* 0x000000070a077224 */ /* 0x000fe400078e0206 */
[-C--:B-----5:R-:W-:Y:S02]  /*0d00*/  IMAD R6, R13, R16.reuse, RZ ;  /* 0x000000100d067224 */ /* 0x0a0fe400078e02ff */
[----:B------:R-:W-:Y:S01]  /*0d10*/  IMAD.WIDE.U32 R8, R12, R16, RZ ;  /* 0x000000100c087225 */ /* 0x000fe200078e00ff */
[----:B------:R-:W-:-:S05]  /*0d20*/  IADD3 R7, PT, PT, R17, R7, RZ ;  /* 0x0000000711077210 */ /* 0x000fca0007ffe0ff */
[----:B------:R-:W-:-:S05]  /*0d30*/  IMAD R7, R12, R7, R6 ;  /* 0x000000070c077224 */ /* 0x000fca00078e0206 */
[----:B------:R-:W-:-:S07]  /*0d40*/  IADD3 R9, PT, PT, R9, R7, RZ ;  /* 0x0000000709097210 */ /* 0x000fce0007ffe0ff */
.L_x_4:
[----:B------:R-:W-:Y:S05]  /*0d50*/  @!P1 BRA `(.L_x_0) ;  /* 0x0000000000489947 */ /* 0x000fea0003800000 */
[----:B------:R-:W0:Y:S02]  /*0d60*/  LDC.64 R12, c[0x0][0x398] ;  /* 0x0000e600ff0c7b82 */ /* 0x000e240000000a00 */
[----:B0-----:R-:W-:-:S04]  /*0d70*/  LEA R12, P0, R2, R12, 0x3 ;  /* 0x0000000c020c7211 */ /* 0x001fc800078018ff */
[----:B------:R-:W-:-:S09]  /*0d80*/  LEA.HI.X R13, R2, R13, R4, 0x3, P0 ;  /* 0x0000000d020d7211 */ /* 0x000fd200000f1c04 */
.L_x_5:
[----:B------:R-:W-:Y:S01]  /*0d90*/  IMAD.MOV.U32 R6, RZ, RZ, R12 ;  /* 0x000000ffff067224 */ /* 0x000fe200078e000c */
[----:B------:R-:W-:-:S06]  /*0da0*/  MOV R7, R13 ;  /* 0x0000000d00077202 */ /* 0x000fcc0000000f00 */
[----:B------:R-:W2:Y:S01]  /*0db0*/  LDG.E.64 R6, desc[UR6][R6.64] ;  /* 0x0000000606067981 */ /* 0x000ea2000c1e1b00 */
[----:B------:R-:W-:Y:S02]  /*0dc0*/  IADD3 R22, P0, PT, R22, -0x1, RZ ;  /* 0xffffffff16167810 */ /* 0x000fe40007f1e0ff */
[----:B------:R-:W-:Y:S02]  /*0dd0*/  IADD3 R12, P1, PT, R12, 0x8, RZ ;  /* 0x000000080c0c7810 */ /* 0x000fe40007f3e0ff */
[----:B------:R-:W-:Y:S02]  /*0de0*/  IADD3.X R5, PT, PT, R5, -0x1, RZ, P0, !PT ;  /* 0xffffffff05057810 */ /* 0x000fe400007fe4ff */
[----:B------:R-:W-:Y:S01]  /*0df0*/  ISETP.NE.U32.AND P0, PT, R22, RZ, PT ;  /* 0x000000ff1600720c */ /* 0x000fe20003f05070 */
[----:B------:R-:W-:-:S03]  /*0e00*/  IMAD.X R13, RZ, RZ, R13, P1 ;  /* 0x000000ffff0d7224 */ /* 0x000fc600008e060d */
[----:B------:R-:W-:Y:S01]  /*0e10*/  ISETP.NE.AND.EX P0, PT, R5, RZ, PT, P0 ;  /* 0x000000ff0500720c */ /* 0x000fe20003f05300 */
[-C--:B--2---:R-:W-:Y:S02]  /*0e20*/  IMAD R2, R7, R8.reuse, RZ ;  /* 0x0000000807027224 */ /* 0x084fe400078e02ff */
[----:B------:R-:W-:-:S04]  /*0e30*/  IMAD.WIDE.U32 R10, R6, R8, RZ ;  /* 0x00000008060a7225 */ /* 0x000fc800078e00ff */
[----:B------:R-:W-:Y:S02]  /*0e40*/  IMAD R9, R6, R9, R2 ;  /* 0x0000000906097224 */ /* 0x000fe400078e0202 */
[----:B------:R-:W-:-:S03]  /*0e50*/  IMAD.MOV.U32 R8, RZ, RZ, R10 ;  /* 0x000000ffff087224 */ /* 0x000fc600078e000a */
[----:B------:R-:W-:Y:S01]  /*0e60*/  IADD3 R9, PT, PT, R11, R9, RZ ;  /* 0x000000090b097210 */ /* 0x000fe20007ffe0ff */
[----:B------:R-:W-:Y:S06]  /*0e70*/  @P0 BRA `(.L_x_5) ;  /* 0xfffffffc00c40947 */ /* 0x000fec000383ffff */
.L_x_0:
[----:B------:R-:W0:Y:S02]  /*0e80*/  LDC.64 R18, c[0x0][0x398] ;  /* 0x0000e600ff127b82 */ /* 0x000e240000000a00 */
[----:B0-----:R-:W-:-:S06]  /*0e90*/  IMAD.WIDE R18, R0, 0x8, R18 ;  /* 0x0000000800127825 */ /* 0x001fcc00078e0212 */
[----:B------:R-:W2:Y:S02]  /*0ea0*/  LDG.E.64 R18, desc[UR6][R18.64] ;  /* 0x0000000612127981 */ /* 0x000ea4000c1e1b00 */
[----:B--2---:R-:W-:-:S04]  /*0eb0*/  ISETP.NE.U32.AND P0, PT, R18, RZ, PT ;  /* 0x000000ff1200720c */ /* 0x004fc80003f05070 */
[----:B------:R-:W-:-:S13]  /*0ec0*/  ISETP.NE.AND.EX P0, PT, R19, RZ, PT, P0 ;  /* 0x000000ff1300720c */ /* 0x000fda0003f05300 */
[----:B------:R-:W-:Y:S05]  /*0ed0*/  @!P0 EXIT ;  /* 0x000000000000894d */ /* 0x000fea0003800000 */
[----:B------:R-:W-:-:S13]  /*0ee0*/  ISETP.NE.U32.AND P0, PT, R9, RZ, PT ;  /* 0x000000ff0900720c */ /* 0x000fda0003f05070 */
[----:B------:R-:W-:Y:S05]  /*0ef0*/  @P0 BRA `(.L_x_6) ;  /* 0x0000000000500947 */ /* 0x000fea0003800000 */
[----:B------:R-:W0:Y:S01]  /*0f00*/  I2F.U32.RP R0, R8 ;  /* 0x0000000800007306 */ /* 0x000e220000209000 */
[----:B------:R-:W-:-:S07]  /*0f10*/  ISETP.NE.U32.AND P1, PT, R8, RZ, PT ;  /* 0x000000ff0800720c */ /* 0x000fce0003f25070 */
[----:B0-----:R-:W0:Y:S02]  /*0f20*/  MUFU.RCP R0, R0 ;  /* 0x0000000000007308 */ /* 0x001e240000001000 */
[----:B0-----:R-:W-:-:S06]  /*0f30*/  IADD3 R4, PT, PT, R0, 0xffffffe, RZ ;  /* 0x0ffffffe00047810 */ /* 0x001fcc0007ffe0ff */
[----:B------:R0:W1:Y:S02]  /*0f40*/  F2I.FTZ.U32.TRUNC.NTZ R5, R4 ;  /* 0x0000000400057305 */ /* 0x000064000021f000 */
[----:B0-----:R-:W-:Y:S02]  /*0f50*/  HFMA2 R4, -RZ, RZ, 0, 0 ;  /* 0x00000000ff047431 */ /* 0x001fe400000001ff */
[----:B-1----:R-:W-:-:S04]  /*0f60*/  IMAD.MOV R7, RZ, RZ, -R5 ;  /* 0x000000ffff077224 */ /* 0x002fc800078e0a05 */
[----:B------:R-:W-:-:S04]  /*0f70*/  IMAD R7, R7, R8, RZ ;  /* 0x0000000807077224 */ /* 0x000fc800078e02ff */
[----:B------:R-:W-:-:S04]  /*0f80*/  IMAD.HI.U32 R2, R5, R7, R4 ;  /* 0x0000000705027227 */ /* 0x000fc800078e0004 */
[----:B------:R-:W-:Y:S02]  /*0f90*/  IMAD.MOV.U32 R5, RZ, RZ, RZ ;  /* 0x000000ffff057224 */ /* 0x000fe400078e00ff */
[----:B------:R-:W-:-:S04]  /*0fa0*/  IMAD.HI.U32 R2, R2, R3, RZ ;  /* 0x0000000302027227 */ /* 0x000fc800078e00ff */
[----:B------:R-:W-:-:S04]  /*0fb0*/  IMAD.MOV R2, RZ, RZ, -R2 ;  /* 0x000000ffff027224 */ /* 0x000fc800078e0a02 */
[----:B------:R-:W-:-:S05]  /*0fc0*/  IMAD R7, R8, R2, R3 ;  /* 0x0000000208077224 */ /* 0x000fca00078e0203 */
[----:B------:R-:W-:-:S13]  /*0fd0*/  ISETP.GE.U32.AND P0, PT, R7, R8, PT ;  /* 0x000000080700720c */ /* 0x000fda0003f06070 */
[----:B------:R-:W-:-:S04]  /*0fe0*/  @P0 IADD3 R7, PT, PT, R7, -R8, RZ ;  /* 0x8000000807070210 */ /* 0x000fc80007ffe0ff */
[----:B------:R-:W-:-:S13]  /*0ff0*/  ISETP.GE.U32.AND P0, PT, R7, R8, PT ;  /* 0x000000080700720c */ /* 0x000fda0003f06070 */
[----:B------:R-:W-:Y:S01]  /*1000*/  @P0 IMAD.IADD R7, R7, 0x1, -R8 ;  /* 0x0000000107070824 */ /* 0x000fe200078e0a08 */
[----:B------:R-:W-:-:S04]  /*1010*/  @!P1 LOP3.LUT R7, RZ, R8, RZ, 0x33, !PT ;  /* 0x00000008ff079212 */ /* 0x000fc800078e33ff */
[----:B------:R-:W-:Y:S01]  /*1020*/  MOV R4, R7 ;  /* 0x0000000700047202 */ /* 0x000fe20000000f00 */
[----:B------:R-:W-:Y:S06]  /*1030*/  BRA `(.L_x_7) ;  /* 0x0000000000107947 */ /* 0x000fec0003800000 */
.L_x_6:
[----:B------:R-:W-:-:S07]  /*1040*/  MOV R0, 0x1060 ;  /* 0x0000106000007802 */ /* 0x000fce0000000f00 */
[----:B------:R-:W-:Y:S05]  /*1050*/  CALL.REL.NOINC `($__internal_0_$__cuda_sm20_rem_u64) ;  /* 0x0000002c00707944 */ /* 0x000fea0003c00000 */
[----:B------:R-:W-:Y:S01]  /*1060*/  MOV R4, R2 ;  /* 0x0000000200047202 */ /* 0x000fe20000000f00 */
[----:B------:R-:W-:-:S07]  /*1070*/  IMAD.MOV.U32 R5, RZ, RZ, R7 ;  /* 0x000000ffff057224 */ /* 0x000fce00078e0007 */
.L_x_7:
[C---:B------:R-:W-:Y:S01]  /*1080*/  ISETP.GE.U32.AND P1, PT, R18.reuse, 0x10, PT ;  /* 0x000000101200780c */ /* 0x040fe20003f26070 */
[----:B------:R-:W-:Y:S01]  /*1090*/  IMAD.MOV.U32 R16, RZ, RZ, R4 ;  /* 0x000000ffff107224 */ /* 0x000fe200078e0004 */
[----:B------:R-:W-:Y:S01]  /*10a0*/  IADD3 R3, P0, PT, R3, -R4, RZ ;  /* 0x8000000403037210 */ /* 0x000fe20007f1e0ff */
[----:B------:R-:W-:Y:S01]  /*10b0*/  IMAD.MOV.U32 R6, RZ, RZ, -0x800001 ;  /* 0xff7fffffff067424 */ /* 0x000fe200078e00ff */
[----:B------:R-:W-:Y:S02]  /*10c0*/  ISETP.GE.U32.AND.EX P1, PT, R19, RZ, PT, P1 ;  /* 0x000000ff1300720c */ /* 0x000fe40003f26110 */
[-C--:B------:R-:W-:Y:S02]  /*10d0*/  IADD3.X R7, PT, PT, RZ, ~R5.reuse, RZ, P0, !PT ;  /* 0x80000005ff077210 */ /* 0x080fe400007fe4ff */
[----:B------:R-:W-:Y:S02]  /*10e0*/  MOV R17, R5 ;  /* 0x0000000500117202 */ /* 0x000fe40000000f00 */
[----:B------:R-:W-:Y:S01]  /*10f0*/  LOP3.LUT R0, R18, 0xf, RZ, 0xc0, !PT ;  /* 0x0000000f12007812 */ /* 0x000fe200078ec0ff */
[----:B------:R-:W-:-:S02]  /*1100*/  IMAD R2, R7, R18, RZ ;  /* 0x0000001207027224 */ /* 0x000fc400078e02ff */
[----:B------:R-:W-:Y:S01]  /*1110*/  IMAD.WIDE.U32 R16, R18, R3, R16 ;  /* 0x0000000312107225 */ /* 0x000fe200078e0010 */
[----:B------:R-:W-:-:S03]  /*1120*/  ISETP.NE.U32.AND P0, PT, R0, RZ, PT ;  /* 0x000000ff0000720c */ /* 0x000fc60003f05070 */
[----:B------:R-:W-:Y:S01]  /*1130*/  IMAD R7, R19, R3, R2 ;  /* 0x0000000313077224 */ /* 0x000fe200078e0202 */
[----:B------:R-:W-:Y:S02]  /*1140*/  ISETP.NE.AND.EX P0, PT, RZ, RZ, PT, P0 ;  /* 0x000000ffff00720c */ /* 0x000fe40003f05300 */
[----:B------:R-:W-:Y:S02]  /*1150*/  CS2R R2, SRZ ;  /* 0x0000000000027805 */ /* 0x000fe4000001ff00 */
[----:B------:R-:W-:Y:S01]  /*1160*/  IADD3 R7, PT, PT, R17, R7, RZ ;  /* 0x0000000711077210 */ /* 0x000fe20007ffe0ff */
[----:B------:R-:W-:Y:S08]  /*1170*/  @!P1 BRA `(.L_x_8) ;  /* 0x00000004003c9947 */ /* 0x000ff00003800000 */
[----:B------:R-:W-:Y:S01]  /*1180*/  LOP3.LUT R2, R18, 0xfffffff0, RZ, 0xc0, !PT ;  /* 0xfffffff012027812 */ /* 0x000fe200078ec0ff */
[C---:B------:R-:W-:Y:S01]  /*1190*/  IMAD.SHL.U32 R5, R8.reuse, 0x4, RZ ;  /* 0x0000000408057824 */ /* 0x040fe200078e00ff */
[----:B------:R-:W-:Y:S01]  /*11a0*/  SHF.L.U64.HI R4, R8, 0x2, R9 ;  /* 0x0000000208047819 */ /* 0x000fe20000010209 */
[----:B------:R-:W-:Y:S01]  /*11b0*/  IMAD.MOV.U32 R6, RZ, RZ, -0x800001 ;  /* 0xff7fffffff067424 */ /* 0x000fe200078e00ff */
[-C--:B------:R-:W-:Y:S01]  /*11c0*/  MOV R3, R19.reuse ;  /* 0x0000001300037202 */ /* 0x080fe20000000f00 */
[----:B------:R-:W-:Y:S01]  /*11d0*/  IMAD.MOV.U32 R20, RZ, RZ, R2 ;  /* 0x000000ffff147224 */ /* 0x000fe200078e0002 */
[----:B------:R-:W-:Y:S01]  /*11e0*/  MOV R27, R19 ;  /* 0x00000013001b7202 */ /* 0x000fe20000000f00 */
[----:B------:R-:W0:Y:S01]  /*11f0*/  LDCU.64 UR8, c[0x0][0x380] ;  /* 0x00007000ff0877ac */ /* 0x000e220008000a00 */
[----:B------:R-:W-:Y:S01]  /*1200*/  UMOV UR4, URZ ;  /* 0x000000ff00047c82 */ /* 0x000fe20008000000 */
[----:B------:R-:W-:-:S05]  /*1210*/  UMOV UR5, URZ ;  /* 0x000000ff00057c82 */ /* 0x000fca0008000000 */
.L_x_9:
[----:B------:R-:W-:Y:S01]  /*1220*/  MOV R10, R16 ;  /* 0x00000010000a7202 */ /* 0x000fe20000000f00 */
[C---:B------:R-:W-:Y:S02]  /*1230*/  IMAD R12, R8.reuse, UR5, RZ ;  /* 0x00000005080c7c24 */ /* 0x040fe4000f8e02ff */
[----:B------:R-:W-:Y:S02]  /*1240*/  IMAD.MOV.U32 R11, RZ, RZ, R7 ;  /* 0x000000ffff0b7224 */ /* 0x000fe400078e0007 */
[----:B------:R-:W-:Y:S02]  /*1250*/  IMAD R13, R9, UR4, R12 ;  /* 0x00000004090d7c24 */ /* 0x000fe4000f8e020c */
[----:B------:R-:W-:-:S05]  /*1260*/  IMAD.WIDE.U32 R10, R8, UR4, R10 ;  /* 0x00000004080a7c25 */ /* 0x000fca000f8e000a */
[----:B------:R-:W-:Y:S02]  /*1270*/  IADD3 R11, PT, PT, R11, R13, RZ ;  /* 0x0000000d0b0b7210 */ /* 0x000fe40007ffe0ff */
[----:B0-----:R-:W-:-:S04]  /*1280*/  LEA R14, P1, R10, UR8, 0x2 ;  /* 0x000000080a0e7c11 */ /* 0x001fc8000f8210ff */
[----:B------:R-:W-:Y:S02]  /*1290*/  LEA.HI.X R15, R10, UR9, R11, 0x2, P1 ;  /* 0x000000090a0f7c11 */ /* 0x000fe400088f140b */
[----:B------:R-:W-:-:S03]  /*12a0*/  IADD3 R24, P1, PT, R14, R5, RZ ;  /* 0x000000050e187210 */ /* 0x000fc60007f3e0ff */
[----:B------:R0:W2:Y:S02]  /*12b0*/  LDG.E R21, desc[UR6][R14.64] ;  /* 0x000000060e157981 */ /* 0x0000a4000c1e1900 */
[----:B------:R-:W-:Y:S01]  /*12c0*/  IMAD.X R25, R15, 0x1, R4, P1 ;  /* 0x000000010f197824 */ /* 0x000fe200008e0604 */
[----:B------:R-:W-:-:S04]  /*12d0*/  IADD3 R28, P1, PT, R24, R5, RZ ;  /* 0x00000005181c7210 */ /* 0x000fc80007f3e0ff */
[-C--:B------:R-:W-:Y:S02]  /*12e0*/  IADD3.X R29, PT, PT, R25, R4.reuse, RZ, P1, !PT ;  /* 0x00000004191d7210 */ /* 0x080fe40000ffe4ff */
[-C--:B------:R-:W-:Y:S01]  /*12f0*/  IADD3 R22, P1, PT, R28, R5.reuse, RZ ;  /* 0x000000051c167210 */ /* 0x080fe20007f3e0ff */
[----:B------:R-:W2:Y:S04]  /*1300*/  LDG.E R25, desc[UR6][R24.64] ;  /* 0x0000000618197981 */ /* 0x000ea8000c1e1900 */
[----:B------:R-:W-:Y:S01]  /*1310*/  IMAD.X R23, R29, 0x1, R4, P1 ;  /* 0x000000011d177824 */ /* 0x000fe200008e0604 */
[-C--:B------:R-:W-:Y:S01]  /*1320*/  IADD3 R10, P1, PT, R22, R5.reuse, RZ ;  /* 0x00000005160a7210 */ /* 0x080fe20007f3e0ff */
[----:B------:R-:W3:Y:S03]  /*1330*/  LDG.E R29, desc[UR6][R28.64] ;  /* 0x000000061c1d7981 */ /* 0x000ee6000c1e1900 */
[----:B------:R-:W-:Y:S01]  /*1340*/  IADD3.X R11, PT, PT, R23, R4, RZ, P1, !PT ;  /* 0x00000004170b7210 */ /* 0x000fe20000ffe4ff */
[----:B------:R1:W3:Y:S01]  /*1350*/  LDG.E R26, desc[UR6][R22.64] ;  /* 0x00000006161a7981 */ /* 0x0002e2000c1e1900 */
[----:B------:R-:W-:-:S05]  /*1360*/  IADD3 R12, P1, PT, R10, R5, RZ ;  /* 0x000000050a0c7210 */ /* 0x000fca0007f3e0ff */
[----:B------:R-:W-:Y:S01]  /*1370*/  IMAD.X R13, R11, 0x1, R4, P1 ;  /* 0x000000010b0d7824 */ /* 0x000fe200008e0604 */
[-C--:B0-----:R-:W-:Y:S01]  /*1380*/  IADD3 R14, P1, PT, R12, R5.reuse, RZ ;  /* 0x000000050c0e7210 */ /* 0x081fe20007f3e0ff */
[----:B------:R-:W4:Y:S03]  /*1390*/  LDG.E R11, desc[UR6][R10.64] ;  /* 0x000000060a0b7981 */ /* 0x000f26000c1e1900 */
[----:B------:R-:W-:Y:S01]  /*13a0*/  IADD3.X R15, PT, PT, R13, R4, RZ, P1, !PT ;  /* 0x000000040d0f7210 */ /* 0x000fe20000ffe4ff */
[----:B------:R-:W4:Y:S01]  /*13b0*/  LDG.E R12, desc[UR6][R12.64] ;  /* 0x000000060c0c7981 */ /* 0x000f22000c1e1900 */
[----:B-1----:R-:W-:-:S05]  /*13c0*/  IADD3 R22, P1, PT, R14, R5, RZ ;  /* 0x000000050e167210 */ /* 0x002fca0007f3e0ff */
[----:B------:R-:W-:Y:S02]  /*13d0*/  IMAD.X R23, R15, 0x1, R4, P1 ;  /* 0x000000010f177824 */ /* 0x000fe400008e0604 */
[----:B------:R-:W5:Y:S04]  /*13e0*/  LDG.E R15, desc[UR6][R14.64] ;  /* 0x000000060e0f7981 */ /* 0x000f68000c1e1900 */
[----:B------:R0:W5:Y:S01]  /*13f0*/  LDG.E R10, desc[UR6][R22.64] ;  /* 0x00000006160a7981 */ /* 0x000162000c1e1900 */
[----:B------:R-:W-:Y:S02]  /*1400*/  IADD3 R24, P1, PT, R22, R5, RZ ;  /* 0x0000000516187210 */ /* 0x000fe40007f3e0ff */
[----:B--2---:R-:W-:Y:S02]  /*1410*/  FMNMX3 R21, R6, R21, R25, !PT ;  /* 0x0000001506157276 */ /* 0x004fe40007800019 */
[----:B------:R-:W-:-:S02]  /*1420*/  IADD3.X R25, PT, PT, R23, R4, RZ, P1, !PT ;  /* 0x0000000417197210 */ /* 0x000fc40000ffe4ff */
[----:B------:R-:W-:-:S03]  /*1430*/  IADD3 R28, P1, PT, R24, R5, RZ ;  /* 0x00000005181c7210 */ /* 0x000fc60007f3e0ff */
[----:B------:R1:W2:Y:S01]  /*1440*/  LDG.E R6, desc[UR6][R24.64] ;  /* 0x0000000618067981 */ /* 0x0002a2000c1e1900 */
[----:B---3--:R-:W-:Y:S01]  /*1450*/  FMNMX3 R21, R21, R29, R26, !PT ;  /* 0x0000001d15157276 */ /* 0x008fe2000780001a */
[----:B------:R-:W-:Y:S01]  /*1460*/  IMAD.X R29, R25, 0x1, R4, P1 ;  /* 0x00000001191d7824 */ /* 0x000fe200008e0604 */
[----:B0-----:R-:W-:-:S04]  /*1470*/  IADD3 R22, P1, PT, R28, R5, RZ ;  /* 0x000000051c167210 */ /* 0x001fc80007f3e0ff */
[----:B------:R-:W-:Y:S02]  /*1480*/  IADD3.X R23, PT, PT, R29, R4, RZ, P1, !PT ;  /* 0x000000041d177210 */ /* 0x000fe40000ffe4ff */
[----:B-1----:R-:W-:Y:S01]  /*1490*/  IADD3 R24, P1, PT, R22, R5, RZ ;  /* 0x0000000516187210 */ /* 0x002fe20007f3e0ff */
[----:B------:R-:W2:Y:S01]  /*14a0*/  LDG.E R29, desc[UR6][R28.64] ;  /* 0x000000061c1d7981 */ /* 0x000ea2000c1e1900 */
[----:B----4-:R-:W-:-:S03]  /*14b0*/  FMNMX3 R11, R21, R11, R12, !PT ;  /* 0x0000000b150b7276 */ /* 0x010fc6000780000c */
[----:B------:R-:W-:Y:S01]  /*14c0*/  IMAD.X R25, R23, 0x1, R4, P1 ;  /* 0x0000000117197824 */ /* 0x000fe200008e0604 */
[-C--:B------:R-:W-:Y:S01]  /*14d0*/  IADD3 R12, P1, PT, R24, R5.reuse, RZ ;  /* 0x00000005180c7210 */ /* 0x080fe20007f3e0ff */
[----:B------:R-:W3:Y:S03]  /*14e0*/  LDG.E R21, desc[UR6][R22.64] ;  /* 0x0000000616157981 */ /* 0x000ee6000c1e1900 */
[----:B------:R-:W-:Y:S01]  /*14f0*/  IADD3.X R13, PT, PT, R25, R4, RZ, P1, !PT ;  /* 0x00000004190d7210 */ /* 0x000fe20000ffe4ff */
[----:B------:R5:W3:Y:S01]  /*1500*/  LDG.E R26, desc[UR6][R24.64] ;  /* 0x00000006181a7981 */ /* 0x000ae2000c1e1900 */
[----:B------:R-:W-:-:S03]  /*1510*/  IADD3 R14, P1, PT, R12, R5, RZ ;  /* 0x000000050c0e7210 */ /* 0x000fc60007f3e0ff */
[----:B------:R-:W4:Y:S01]  /*1520*/  LDG.E R12, desc[UR6][R12.64] ;  /* 0x000000060c0c7981 */ /* 0x000f22000c1e1900 */
[----:B-----5:R-:W-:Y:S01]  /*1530*/  FMNMX3 R24, R11, R15, R10, !PT ;  /* 0x0000000f0b187276 */ /* 0x020fe2000780000a */
[----:B------:R-:W-:Y:S01]  /*1540*/  IMAD.X R15, R13, 0x1, R4, P1 ;  /* 0x000000010d0f7824 */ /* 0x000fe200008e0604 */
[----:B------:R-:W-:-:S04]  /*1550*/  IADD3 R10, P1, PT, R14, R5, RZ ;  /* 0x000000050e0a7210 */ /* 0x000fc80007f3e0ff */
[----:B------:R-:W-:Y:S01]  /*1560*/  IADD3.X R11, PT, PT, R15, R4, RZ, P1, !PT ;  /* 0x000000040f0b7210 */ /* 0x000fe20000ffe4ff */
[----:B------:R-:W4:Y:S01]  /*1570*/  LDG.E R14, desc[UR6][R14.64] ;  /* 0x000000060e0e7981 */ /* 0x000f22000c1e1900 */
[----:B------:R-:W-:-:S05]  /*1580*/  IADD3 R22, P1, PT, R10, R5, RZ ;  /* 0x000000050a167210 */ /* 0x000fca0007f3e0ff */
[----:B------:R-:W-:Y:S02]  /*1590*/  IMAD.X R23, R11, 0x1, R4, P1 ;  /* 0x000000010b177824 */ /* 0x000fe400008e0604 */
[----:B------:R-:W5:Y:S04]  /*15a0*/  LDG.E R11, desc[UR6][R10.64] ;  /* 0x000000060a0b7981 */ /* 0x000f68000c1e1900 */
[----:B------:R-:W5:Y:S01]  /*15b0*/  LDG.E R22, desc[UR6][R22.64] ;  /* 0x0000000616167981 */ /* 0x000f62000c1e1900 */
[----:B------:R-:W-:-:S04]  /*15c0*/  IADD3 R20, P1, PT, R20, -0x10, RZ ;  /* 0xfffffff014147810 */ /* 0x000fc80007f3e0ff */
[----:B------:R-:W-:Y:S02]  /*15d0*/  IADD3.X R27, PT, PT, R27, -0x1, RZ, P1, !PT ;  /* 0xffffffff1b1b7810 */ /* 0x000fe40000ffe4ff */
[----:B------:R-:W-:-:S04]  /*15e0*/  ISETP.NE.U32.AND P1, PT, R20, RZ, PT ;  /* 0x000000ff1400720c */ /* 0x000fc80003f25070 */
[----:B------:R-:W-:Y:S01]  /*15f0*/  ISETP.NE.AND.EX P1, PT, R27, RZ, PT, P1 ;  /* 0x000000ff1b00720c */ /* 0x000fe20003f25310 */
[----:B------:R-:W-:-:S04]  /*1600*/  UIADD3 UR4, UP0, UPT, UR4, 0x10, URZ ;  /* 0x0000001004047890 */ /* 0x000fc8000ff1e0ff */
[----:B------:R-:W-:Y:S01]  /*1610*/  UIADD3.X UR5, UPT, UPT, URZ, UR5, URZ, UP0, !UPT ;  /* 0x00000005ff057290 */ /* 0x000fe200087fe4ff */
[----:B--2---:R-:W-:-:S04]  /*1620*/  FMNMX3 R6, R24, R6, R29, !PT ;  /* 0x0000000618067276 */ /* 0x004fc8000780001d */
[----:B---3--:R-:W-:-:S04]  /*1630*/  FMNMX3 R21, R6, R21, R26, !PT ;  /* 0x0000001506157276 */ /* 0x008fc8000780001a */
[----:B----4-:R-:W-:-:S04]  /*1640*/  FMNMX3 R12, R21, R12, R14, !PT ;  /* 0x0000000c150c7276 */ /* 0x010fc8000780000e */
[----:B-----5:R-:W-:Y:S01]  /*1650*/  FMNMX3 R6, R12, R11, R22, !PT ;  /* 0x0000000b0c067276 */ /* 0x020fe20007800016 */
[----:B------:R-:W-:Y:S06]  /*1660*/  @P1 BRA `(.L_x_9) ;  /* 0xfffffff800ec1947 */ /* 0x000fec000383ffff */
.L_x_8:
[----:B------:R-:W-:Y:S05]  /*1670*/  @!P0 BRA `(.L_x_10) ;  /* 0x0000000400848947 */ /* 0x000fea0003800000 */
[----:B------:R-:W-:Y:S02]  /*1680*/  ISETP.GE.U32.AND P1, PT, R0, 0x8, PT ;  /* 0x000000080000780c */ /* 0x000fe40003f26070 */
[----:B------:R-:W-:Y:S02]  /*1690*/  LOP3.LUT R28, R18, 0x7, RZ, 0xc0, !PT ;  /* 0x00000007121c7812 */ /* 0x000fe400078ec0ff */
[----:B------:R-:W-:Y:S02]  /*16a0*/  ISETP.GE.U32.AND.EX P1, PT, RZ, RZ, PT, P1 ;  /* 0x000000ffff00720c */ /* 0x000fe40003f26110 */
[----:B------:R-:W-:-:S04]  /*16b0*/  ISETP.NE.U32.AND P0, PT, R28, RZ, PT ;  /* 0x000000ff1c00720c */ /* 0x000fc80003f05070 */
[----:B------:R-:W-:-:S07]  /*16c0*/  ISETP.NE.AND.EX P0, PT, RZ, RZ, PT, P0 ;  /* 0x000000ffff00720c */ /* 0x000fce0003f05300 */
[----:B------:R-:W-:Y:S06]  /*16d0*/  @!P1 BRA `(.L_x_11) ;  /* 0x00000000009c9947 */ /* 0x000fec0003800000 */
[----:B------:R-:W0:Y:S01]  /*16e0*/  LDCU.64 UR4, c[0x0][0x380] ;  /* 0x00007000ff0477ac */ /* 0x000e220008000a00 */
[----:B------:R-:W-:Y:S01]  /*16f0*/  MOV R4, R16 ;  /* 0x0000001000047202 */ /* 0x000fe20000000f00 */
[----:B------:R-:W-:Y:S01]  /*1700*/  IMAD R0, R3, R8, RZ ;  /* 0x0000000803007224 */ /* 0x000fe200078e02ff */
[C---:B------:R-:W-:Y:S01]  /*1710*/  SHF.L.U32 R23, R8.reuse, 0x2, RZ ;  /* 0x0000000208177819 */ /* 0x040fe200000006ff */
[----:B------:R-:W-:Y:S01]  /*1720*/  IMAD.MOV.U32 R5, RZ, RZ, R7 ;  /* 0x000000ffff057224 */ /* 0x000fe200078e0007 */
[C---:B------:R-:W-:Y:S01]  /*1730*/  SHF.L.U64.HI R27, R8.reuse, 0x2, R9 ;  /* 0x00000002081b7819 */ /* 0x040fe20000010209 */
[-C--:B------:R-:W-:Y:S02]  /*1740*/  IMAD R11, R9, R2.reuse, R0 ;  /* 0x00000002090b7224 */ /* 0x080fe400078e0200 */
[----:B------:R-:W-:-:S05]  /*1750*/  IMAD.WIDE.U32 R4, R8, R2, R4 ;  /* 0x0000000208047225 */ /* 0x000fca00078e0004 */
[----:B------:R-:W-:Y:S02]  /*1760*/  IADD3 R5, PT, PT, R5, R11, RZ ;  /* 0x0000000b05057210 */ /* 0x000fe40007ffe0ff */
[----:B0-----:R-:W-:-:S04]  /*1770*/  LEA R24, P1, R4, UR4, 0x2 ;  /* 0x0000000404187c11 */ /* 0x001fc8000f8210ff */
[-C--:B------:R-:W-:Y:S02]  /*1780*/  IADD3 R20, P2, PT, R24, R23.reuse, RZ ;  /* 0x0000001718147210 */ /* 0x080fe40007f5e0ff */
[----:B------:R-:W-:Y:S02]  /*1790*/  LEA.HI.X R25, R4, UR5, R5, 0x2, P1 ;  /* 0x0000000504197c11 */ /* 0x000fe400088f1405 */
[----:B------:R-:W-:-:S03]  /*17a0*/  IADD3 R4, P1, PT, R20, R23, RZ ;  /* 0x0000001714047210 */ /* 0x000fc60007f3e0ff */
[----:B------:R-:W-:Y:S01]  /*17b0*/  IMAD.X R21, R25, 0x1, R27, P2 ;  /* 0x0000000119157824 */ /* 0x000fe200010e061b */
[----:B------:R-:W-:Y:S01]  /*17c0*/  IADD3 R10, P2, PT, R4, R23, RZ ;  /* 0x00000017040a7210 */ /* 0x000fe20007f5e0ff */
[----:B------:R-:W2:Y:S03]  /*17d0*/  LDG.E R25, desc[UR6][R24.64] ;  /* 0x0000000618197981 */ /* 0x000ea6000c1e1900 */
[----:B------:R-:W-:Y:S01]  /*17e0*/  IADD3.X R5, PT, PT, R21, R27, RZ, P1, !PT ;  /* 0x0000001b15057210 */ /* 0x000fe20000ffe4ff */
[----:B------:R-:W2:Y:S01]  /*17f0*/  LDG.E R20, desc[UR6][R20.64] ;  /* 0x0000000614147981 */ /* 0x000ea2000c1e1900 */
[----:B------:R-:W-:Y:S02]  /*1800*/  IADD3 R12, P1, PT, R10, R23, RZ ;  /* 0x000000170a0c7210 */ /* 0x000fe40007f3e0ff */
[----:B------:R-:W-:Y:S01]  /*1810*/  IADD3.X R11, PT, PT, R5, R27, RZ, P2, !PT ;  /* 0x0000001b050b7210 */ /* 0x000fe200017fe4ff */
[----:B------:R-:W3:Y:S01]  /*1820*/  LDG.E R4, desc[UR6][R4.64] ;  /* 0x0000000604047981 */ /* 0x000ee2000c1e1900 */
[----:B------:R-:W-:-:S03]  /*1830*/  IADD3 R14, P2, PT, R12, R23, RZ ;  /* 0x000000170c0e7210 */ /* 0x000fc60007f5e0ff */
[--C-:B------:R-:W-:Y:S01]  /*1840*/  IMAD.X R13, R11, 0x1, R27.reuse, P1 ;  /* 0x000000010b0d7824 */ /* 0x100fe200008e061b */
[----:B------:R-:W-:Y:S01]  /*1850*/  IADD3 R22, P1, PT, R14, R23, RZ ;  /* 0x000000170e167210 */ /* 0x000fe20007f3e0ff */
[----:B------:R-:W3:Y:S03]  /*1860*/  LDG.E R10, desc[UR6][R10.64] ;  /* 0x000000060a0a7981 */ /* 0x000ee6000c1e1900 */
[----:B------:R-:W-:Y:S01]  /*1870*/  IADD3.X R15, PT, PT, R13, R27, RZ, P2, !PT ;  /* 0x0000001b0d0f7210 */ /* 0x000fe200017fe4ff */
[----:B------:R-:W4:Y:S01]  /*1880*/  LDG.E R12, desc[UR6][R12.64] ;  /* 0x000000060c0c7981 */ /* 0x000f22000c1e1900 */
[----:B------:R-:W-:Y:S02]  /*1890*/  IADD3 R26, P2, PT, R22, R23, RZ ;  /* 0x00000017161a7210 */ /* 0x000fe40007f5e0ff */
[----:B------:R-:W-:Y:S01]  /*18a0*/  IADD3.X R23, PT, PT, R15, R27, RZ, P1, !PT ;  /* 0x0000001b0f177210 */ /* 0x000fe20000ffe4ff */
[----:B------:R-:W4:Y:S04]  /*18b0*/  LDG.E R14, desc[UR6][R14.64] ;  /* 0x000000060e0e7981 */ /* 0x000f28000c1e1900 */
[----:B------:R-:W-:Y:S01]  /*18c0*/  IMAD.X R27, R23, 0x1, R27, P2 ;  /* 0x00000001171b7824 */ /* 0x000fe200010e061b */
[----:B------:R-:W5:Y:S04]  /*18d0*/  LDG.E R22, desc[UR6][R22.64] ;  /* 0x0000000616167981 */ /* 0x000f68000c1e1900 */
[----:B------:R-:W5:Y:S01]  /*18e0*/  LDG.E R26, desc[UR6][R26.64] ;  /* 0x000000061a1a7981 */ /* 0x000f62000c1e1900 */
[----:B------:R-:W-:-:S04]  /*18f0*/  IADD3 R2, P1, PT, R2, 0x8, RZ ;  /* 0x0000000802027810 */ /* 0x000fc80007f3e0ff */
[----:B------:R-:W-:Y:S02]  /*1900*/  IADD3.X R3, PT, PT, RZ, R3, RZ, P1, !PT ;  /* 0x00000003ff037210 */ /* 0x000fe40000ffe4ff */
[----:B--2---:R-:W-:-:S04]  /*1910*/  FMNMX3 R25, R6, R25, R20, !PT ;  /* 0x0000001906197276 */ /* 0x004fc80007800014 */
[----:B---3--:R-:W-:-:S04]  /*1920*/  FMNMX3 R25, R25, R4, R10, !PT ;  /* 0x0000000419197276 */ /* 0x008fc8000780000a */
[----:B----4-:R-:W-:-:S04]  /*1930*/  FMNMX3 R25, R25, R12, R14, !PT ;  /* 0x0000000c19197276 */ /* 0x010fc8000780000e */
[----:B-----5:R-:W-:-:S07]  /*1940*/  FMNMX3 R6, R25, R22, R26, !PT ;  /* 0x0000001619067276 */ /* 0x020fce000780001a */
.L_x_11:
[----:B------:R-:W-:Y:S05]  /*1950*/  @!P0 BRA `(.L_x_10) ;  /* 0x0000000000cc8947 */ /* 0x000fea0003800000 */
[----:B------:R-:W-:Y:S01]  /*1960*/  ISETP.GE.U32.AND P1, PT, R28, 0x4, PT ;  /* 0x000000041c00780c */ /* 0x000fe20003f26070 */
[----:B------:R-:W-:Y:S01]  /*1970*/  HFMA2 R0, -RZ, RZ, 0, 0 ;  /* 0x00000000ff007431 */ /* 0x000fe200000001ff */
[----:B------:R-:W-:Y:S01]  /*1980*/  LOP3.LUT R12, R18, 0x3, RZ, 0xc0, !PT ;  /* 0x00000003120c7812 */ /* 0x000fe200078ec0ff */
[----:B------:R-:W0:Y:S01]  /*1990*/  LDCU.64 UR8, c[0x0][0x380] ;  /* 0x00007000ff0877ac */ /* 0x000e220008000a00 */
[----:B------:R-:W-:Y:S02]  /*19a0*/  ISETP.GE.U32.AND.EX P1, PT, RZ, RZ, PT, P1 ;  /* 0x000000ffff00720c */ /* 0x000fe40003f26110 */
[----:B------:R-:W-:-:S04]  /*19b0*/  ISETP.NE.U32.AND P0, PT, R12, RZ, PT ;  /* 0x000000ff0c00720c */ /* 0x000fc80003f05070 */
[----:B------:R-:W-:-:S07]  /*19c0*/  ISETP.NE.AND.EX P0, PT, R0, RZ, PT, P0 ;  /* 0x000000ff0000720c */ /* 0x000fce0003f05300 */
[----:B------:R-:W-:Y:S06]  /*19d0*/  @!P1 BRA `(.L_x_12) ;  /* 0x0000000000649947 */ /* 0x000fec0003800000 */
[----:B------:R-:W1:Y:S01]  /*19e0*/  LDCU.64 UR4, c[0x0][0x380] ;  /* 0x00007000ff0477ac */ /* 0x000e620008000a00 */
[----:B------:R-:W-:Y:S01]  /*19f0*/  MOV R5, R7 ;  /* 0x0000000700057202 */ /* 0x000fe20000000f00 */
[----:B------:R-:W-:Y:S01]  /*1a00*/  IMAD.MOV.U32 R4, RZ, RZ, R16 ;  /* 0x000000ffff047224 */ /* 0x000fe200078e0010 */
[C---:B------:R-:W-:Y:S01]  /*1a10*/  SHF.L.U32 R21, R8.reuse, 0x2, RZ ;  /* 0x0000000208157819 */ /* 0x040fe200000006ff */
[----:B------:R-:W-:Y:S01]  /*1a20*/  IMAD R10, R3, R8, RZ ;  /* 0x00000008030a7224 */ /* 0x000fe200078e02ff */
[C---:B------:R-:W-:Y:S01]  /*1a30*/  SHF.L.U64.HI R13, R8.reuse, 0x2, R9 ;  /* 0x00000002080d7819 */ /* 0x040fe20000010209 */
[----:B------:R-:W-:-:S04]  /*1a40*/  IMAD.WIDE.U32 R14, R8, R2, R4 ;  /* 0x00000002080e7225 */ /* 0x000fc800078e0004 */
[----:B------:R-:W-:-:S04]  /*1a50*/  IMAD R5, R9, R2, R10 ;  /* 0x0000000209057224 */ /* 0x000fc800078e020a */
[----:B------:R-:W-:Y:S01]  /*1a60*/  IMAD.IADD R5, R15, 0x1, R5 ;  /* 0x000000010f057824 */ /* 0x000fe200078e0205 */
[----:B-1----:R-:W-:-:S04]  /*1a70*/  LEA R10, P1, R14, UR4, 0x2 ;  /* 0x000000040e0a7c11 */ /* 0x002fc8000f8210ff */
[-C--:B------:R-:W-:Y:S02]  /*1a80*/  IADD3 R4, P2, PT, R10, R21.reuse, RZ ;  /* 0x000000150a047210 */ /* 0x080fe40007f5e0ff */
[----:B------:R-:W-:Y:S02]  /*1a90*/  LEA.HI.X R11, R14, UR5, R5, 0x2, P1 ;  /* 0x000000050e0b7c11 */ /* 0x000fe400088f1405 */
[----:B------:R-:W-:Y:S02]  /*1aa0*/  IADD3 R20, P1, PT, R4, R21, RZ ;  /* 0x0000001504147210 */ /* 0x000fe40007f3e0ff */
[----:B------:R-:W-:Y:S02]  /*1ab0*/  IADD3.X R5, PT, PT, R11, R13, RZ, P2, !PT ;  /* 0x0000000d0b057210 */ /* 0x000fe400017fe4ff */
[----:B------:R-:W-:Y:S01]  /*1ac0*/  IADD3 R14, P2, PT, R20, R21, RZ ;  /* 0x00000015140e7210 */ /* 0x000fe20007f5e0ff */
[----:B------:R-:W2:Y:S01]  /*1ad0*/  LDG.E R11, desc[UR6][R10.64] ;  /* 0x000000060a0b7981 */ /* 0x000ea2000c1e1900 */
[----:B------:R-:W-:-:S03]  /*1ae0*/  IADD3.X R21, PT, PT, R5, R13, RZ, P1, !PT ;  /* 0x0000000d05157210 */ /* 0x000fc60000ffe4ff */
[----:B------:R-:W2:Y:S02]  /*1af0*/  LDG.E R4, desc[UR6][R4.64] ;  /* 0x0000000604047981 */ /* 0x000ea4000c1e1900 */
[----:B------:R-:W-:Y:S02]  /*1b00*/  IMAD.X R15, R21, 0x1, R13, P2 ;  /* 0x00000001150f7824 */ /* 0x000fe400010e060d */
[----:B------:R-:W3:Y:S04]  /*1b10*/  LDG.E R21, desc[UR6][R20.64] ;  /* 0x0000000614157981 */ /* 0x000ee8000c1e1900 */
[----:B------:R-:W3:Y:S01]  /*1b20*/  LDG.E R14, desc[UR6][R14.64] ;  /* 0x000000060e0e7981 */ /* 0x000ee2000c1e1900 */
[----:B------:R-:W-:-:S04]  /*1b30*/  IADD3 R2, P1, PT, R2, 0x4, RZ ;  /* 0x0000000402027810 */ /* 0x000fc80007f3e0ff */
[----:B------:R-:W-:Y:S02]  /*1b40*/  IADD3.X R3, PT, PT, RZ, R3, RZ, P1, !PT ;  /* 0x00000003ff037210 */ /* 0x000fe40000ffe4ff */
[----:B--2---:R-:W-:-:S04]  /*1b50*/  FMNMX3 R6, R6, R11, R4, !PT ;  /* 0x0000000b06067276 */ /* 0x004fc80007800004 */
[----:B---3--:R-:W-:-:S07]  /*1b60*/  FMNMX3 R6, R6, R21, R14, !PT ;  /* 0x0000001506067276 */ /* 0x008fce000780000e */
.L_x_12:
[----:B------:R-:W-:Y:S05]  /*1b70*/  @!P0 BRA `(.L_x_10) ;  /* 0x0000000000448947 */ /* 0x000fea0003800000 */
.L_x_13:
[----:B------:R-:W-:Y:S01]  /*1b80*/  MOV R4, R16 ;  /* 0x0000001000047202 */ /* 0x000fe20000000f00 */
[----:B------:R-:W-:Y:S02]  /*1b90*/  IMAD R10, R3, R8, RZ ;  /* 0x00000008030a7224 */ /* 0x000fe400078e02ff */
[----:B------:R-:W-:Y:S02]  /*1ba0*/  IMAD.MOV.U32 R5, RZ, RZ, R7 ;  /* 0x000000ffff057224 */ /* 0x000fe400078e0007 */
[-C--:B------:R-:W-:Y:S02]  /*1bb0*/  IMAD R11, R9, R2.reuse, R10 ;  /* 0x00000002090b7224 */ /* 0x080fe400078e020a */
[----:B------:R-:W-:-:S05]  /*1bc0*/  IMAD.WIDE.U32 R4, R8, R2, R4 ;  /* 0x0000000208047225 */ /* 0x000fca00078e0004 */
[----:B------:R-:W-:Y:S02]  /*1bd0*/  IADD3 R5, PT, PT, R5, R11, RZ ;  /* 0x0000000b05057210 */ /* 0x000fe40007ffe0ff */
[----:B0-----:R-:W-:-:S04]  /*1be0*/  LEA R10, P0, R4, UR8, 0x2 ;  /* 0x00000008040a7c11 */ /* 0x001fc8000f8010ff */
[----:B------:R-:W-:-:S06]  /*1bf0*/  LEA.HI.X R11, R4, UR9, R5, 0x2, P0 ;  /* 0x00000009040b7c11 */ /* 0x000fcc00080f1405 */
[----:B------:R-:W2:Y:S01]  /*1c00*/  LDG.E R11, desc[UR6][R10.64] ;  /* 0x000000060a0b7981 */ /* 0x000ea2000c1e1900 */
[----:B------:R-:W-:Y:S02]  /*1c10*/  IADD3 R12, P0, PT, R12, -0x1, RZ ;  /* 0xffffffff0c0c7810 */ /* 0x000fe40007f1e0ff */
[----:B------:R-:W-:Y:S02]  /*1c20*/  IADD3 R2, P1, PT, R2, 0x1, RZ ;  /* 0x0000000102027810 */ /* 0x000fe40007f3e0ff */
[----:B------:R-:W-:Y:S02]  /*1c30*/  IADD3.X R0, PT, PT, R0, -0x1, RZ, P0, !PT ;  /* 0xffffffff00007810 */ /* 0x000fe400007fe4ff */
[----:B------:R-:W-:Y:S02]  /*1c40*/  ISETP.NE.U32.AND P0, PT, R12, RZ, PT ;  /* 0x000000ff0c00720c */ /* 0x000fe40003f05070 */
[----:B------:R-:W-:Y:S02]  /*1c50*/  IADD3.X R3, PT, PT, RZ, R3, RZ, P1, !PT ;  /* 0x00000003ff037210 */ /* 0x000fe40000ffe4ff */
[----:B------:R-:W-:-:S02]  /*1c60*/  ISETP.NE.AND.EX P0, PT, R0, RZ, PT, P0 ;  /* 0x000000ff0000720c */ /* 0x000fc40003f05300 */
[----:B--2---:R-:W-:-:S11]  /*1c70*/  FMNMX R6, R11, R6, !PT ;  /* 0x000000060b067209 */ /* 0x004fd60007800000 */
[----:B------:R-:W-:Y:S05]  /*1c80*/  @P0 BRA `(.L_x_13) ;  /* 0xfffffffc00bc0947 */ /* 0x000fea000383ffff */
.L_x_10:
[C---:B------:R-:W-:Y:S02]  /*1c90*/  ISETP.GE.U32.AND P1, PT, R18.reuse, 0x8, PT ;  /* 0x000000081200780c */ /* 0x040fe40003f26070 */
[----:B------:R-:W-:Y:S02]  /*1ca0*/  CS2R R2, SRZ ;  /* 0x0000000000027805 */ /* 0x000fe4000001ff00 */
[----:B------:R-:W-:Y:S01]  /*1cb0*/  LOP3.LUT R0, R18, 0x7, RZ, 0xc0, !PT ;  /* 0x0000000712007812 */ /* 0x000fe200078ec0ff */
[----:B------:R-:W-:Y:S01]  /*1cc0*/  IMAD.MOV.U32 R5, RZ, RZ, RZ ;  /* 0x000000ffff057224 */ /* 0x000fe200078e00ff */
[----:B------:R-:W-:Y:S02]  /*1cd0*/  ISETP.GE.U32.AND.EX P1, PT, R19, RZ, PT, P1 ;  /* 0x000000ff1300720c */ /* 0x000fe40003f26110 */
[----:B------:R-:W-:-:S04]  /*1ce0*/  ISETP.NE.U32.AND P0, PT, R0, RZ, PT ;  /* 0x000000ff0000720c */ /* 0x000fc80003f05070 */
[----:B------:R-:W-:-:S07]  /*1cf0*/  ISETP.NE.AND.EX P0, PT, RZ, RZ, PT, P0 ;  /* 0x000000ffff00720c */ /* 0x000fce0003f05300 */
[----:B------:R-:W-:Y:S06]  /*1d00*/  @!P1 BRA `(.L_x_14) ;  /* 0x0000000400e49947 */ /* 0x000fec0003800000 */
[----:B------:R-:W-:Y:S01]  /*1d10*/  LOP3.LUT R2, R18, 0xfffffff8, RZ, 0xc0, !PT ;  /* 0xfffffff812027812 */ /* 0x000fe200078ec0ff */
[----:B------:R-:W-:Y:S01]  /*1d20*/  IMAD.MOV.U32 R3, RZ, RZ, RZ ;  /* 0x000000ffff037224 */ /* 0x000fe200078e00ff */
[C---:B------:R-:W-:Y:S01]  /*1d30*/  SHF.L.U64.HI R4, R8.reuse, 0x2, R9 ;  /* 0x0000000208047819 */ /* 0x040fe20000010209 */
[----:B0-----:R-:W0:Y:S01]  /*1d40*/  LDCU.64 UR8, c[0x0][0x380] ;  /* 0x00007000ff0877ac */ /* 0x001e220008000a00 */
[----:B------:R-:W-:Y:S02]  /*1d50*/  SHF.L.U32 R10, R8, 0x2, RZ ;  /* 0x00000002080a7819 */ /* 0x000fe400000006ff */
[-C--:B------:R-:W-:Y:S01]  /*1d60*/  MOV R5, R19.reuse ;  /* 0x0000001300057202 */ /* 0x080fe20000000f00 */
[----:B------:R-:W-:Y:S01]  /*1d70*/  UMOV UR4, URZ ;  /* 0x000000ff00047c82 */ /* 0x000fe20008000000 */
[----:B------:R-:W-:Y:S01]  /*1d80*/  MOV R24, R19 ;  /* 0x0000001300187202 */ /* 0x000fe20000000f00 */
[----:B------:R-:W-:Y:S01]  /*1d90*/  UMOV UR5, URZ ;  /* 0x000000ff00057c82 */ /* 0x000fe20008000000 */
[----:B------:R-:W-:-:S07]  /*1da0*/  MOV R21, R2 ;  /* 0x0000000200157202 */ /* 0x000fce0000000f00 */
.L_x_15:
        /* <DEDUP_REMOVED lines=10> */
[----:B------:R-:W-:-:S05]  /*1e50*/  IMAD.X R23, R15, 0x1, R4, P1 ;  /* 0x000000010f177824 */ /* 0x000fca00008e0604 */
[----:B------:R-:W3:Y:S01]  /*1e60*/  LDG.E R27, desc[UR6][R22.64] ;  /* 0x00000006161b7981 */ /* 0x000ee2000c1e1900 */
[----:B------:R-:W-:-:S04]  /*1e70*/  IADD3 R12, P1, PT, R22, R10, RZ ;  /* 0x0000000a160c7210 */ /* 0x000fc80007f3e0ff */
[----:B------:R-:W-:-:S05]  /*1e80*/  IADD3.X R13, PT, PT, R23, R4, RZ, P1, !PT ;  /* 0x00000004170d7210 */ /* 0x000fca0000ffe4ff */
[----:B------:R3:W4:Y:S01]  /*1e90*/  LDG.E R25, desc[UR6][R12.64] ;  /* 0x000000060c197981 */ /* 0x000722000c1e1900 */
[----:B0-----:R-:W-:Y:S01]  /*1ea0*/  IADD3 R14, P1, PT, R12, R10, RZ ;  /* 0x0000000a0c0e7210 */ /* 0x001fe20007f3e0ff */
[----:B------:R-:W-:Y:S02]  /*1eb0*/  HFMA2 R11, -RZ, RZ, 0.96630859375, -0.0022525787353515625 ;  /* 0x3bbb989dff0b7431 */ /* 0x000fe400000001ff */
[----:B------:R-:W-:Y:S01]  /*1ec0*/  IMAD.MOV.U32 R20, RZ, RZ, 0x437c0000 ;  /* 0x437c0000ff147424 */ /* 0x000fe200078e00ff */
[----:B------:R-:W-:-:S05]  /*1ed0*/  IADD3.X R15, PT, PT, R13, R4, RZ, P1, !PT ;  /* 0x000000040d0f7210 */ /* 0x000fca0000ffe4ff */
[----:B------:R0:W5:Y:S01]  /*1ee0*/  LDG.E R23, desc[UR6][R14.64] ;  /* 0x000000060e177981 */ /* 0x000162000c1e1900 */
[----:B--2---:R-:W-:-:S04]  /*1ef0*/  FADD R28, R29, -R6 ;  /* 0x800000061d1c7221 */ /* 0x004fc80000000000 */
[----:B------:R-:W-:Y:S01]  /*1f00*/  FFMA.SAT R29, R28, R11, 0.5 ;  /* 0x3f0000001c1d7423 */ /* 0x000fe2000000200b */
[----:B---3--:R-:W-:-:S03]  /*1f10*/  FADD R12, R27, -R6 ;  /* 0x800000061b0c7221 */ /* 0x008fc60000000000 */
[----:B------:R-:W-:Y:S01]  /*1f20*/  FFMA.RM R26, R29, R20, 12582913 ;  /* 0x4b4000011d1a7423 */ /* 0x000fe20000004014 */
[----:B------:R-:W-:-:S03]  /*1f30*/  FFMA.SAT R13, R12, R11, 0.5 ;  /* 0x3f0000000c0d7423 */ /* 0x000fc6000000200b */
[----:B------:R-:W-:Y:S01]  /*1f40*/  FADD R29, R26, -12583039 ;  /* 0xcb40007f1a1d7421 */ /* 0x000fe20000000000 */
[----:B------:R-:W-:-:S03]  /*1f50*/  FFMA.RM R13, R13, R20, 12582913 ;  /* 0x4b4000010d0d7423 */ /* 0x000fc60000004014 */
[----:B------:R-:W-:Y:S01]  /*1f60*/  FFMA R29, R28, 1.4426950216293334961, -R29 ;  /* 0x3fb8aa3b1c1d7823 */ /* 0x000fe2000000081d */
[----:B------:R-:W-:-:S03]  /*1f70*/  FADD R27, R13, -12583039 ;  /* 0xcb40007f0d1b7421 */ /* 0x000fc60000000000 */
[----:B------:R-:W-:Y:S01]  /*1f80*/  FFMA R29, R28, 1.925963033500011079e-08, R29 ;  /* 0x32a570601c1d7823 */ /* 0x000fe2000000001d */
[----:B------:R-:W-:-:S05]  /*1f90*/  FFMA R27, R12, 1.4426950216293334961, -R27 ;  /* 0x3fb8aa3b0c1b7823 */ /* 0x000fca000000081b */
[----:B------:R-:W1:Y:S01]  /*1fa0*/  MUFU.EX2 R29, R29 ;  /* 0x0000001d001d7308 */ /* 0x000e620000000800 */
[----:B------:R-:W-:Y:S01]  /*1fb0*/  FFMA R27, R12, 1.925963033500011079e-08, R27 ;  /* 0x32a570600c1b7823 */ /* 0x000fe2000000001b */
[----:B----4-:R-:W-:-:S06]  /*1fc0*/  FADD R22, R25, -R6 ;  /* 0x8000000619167221 */ /* 0x010fcc0000000000 */
[----:B------:R-:W2:Y:S01]  /*1fd0*/  MUFU.EX2 R27, R27 ;  /* 0x0000001b001b7308 */ /* 0x000ea20000000800 */
[----:B------:R-:W-:Y:S01]  /*1fe0*/  SHF.L.U32 R26, R26, 0x17, RZ ;  /* 0x000000171a1a7819 */ /* 0x000fe200000006ff */
[----:B------:R-:W-:-:S04]  /*1ff0*/  FFMA.SAT R25, R22, R11, 0.5 ;  /* 0x3f00000016197423 */ /* 0x000fc8000000200b */
[----:B------:R-:W-:Y:S01]  /*2000*/  FFMA.RM R25, R25, R20, 12582913 ;  /* 0x4b40000119197423 */ /* 0x000fe20000004014 */
[----:B-1----:R-:W-:Y:S01]  /*2010*/  FFMA R3, R26, R29, R3 ;  /* 0x0000001d1a037223 */ /* 0x002fe20000000003 */
[----:B------:R-:W-:Y:S01]  /*2020*/  IMAD.SHL.U32 R26, R13, 0x800000, RZ ;  /* 0x008000000d1a7824 */ /* 0x000fe200078e00ff */
[----:B------:R-:W-:-:S03]  /*2030*/  IADD3 R12, P1, PT, R14, R10, RZ ;  /* 0x0000000a0e0c7210 */ /* 0x000fc60007f3e0ff */
[----:B--2---:R-:W-:Y:S01]  /*2040*/  FFMA R26, R26, R27, R3 ;  /* 0x0000001b1a1a7223 */ /* 0x004fe20000000003 */
[----:B------:R-:W-:Y:S01]  /*2050*/  FADD R3, R25, -12583039 ;  /* 0xcb40007f19037421 */ /* 0x000fe20000000000 */
[----:B------:R-:W-:-:S03]  /*2060*/  IADD3.X R13, PT, PT, R15, R4, RZ, P1, !PT ;  /* 0x000000040f0d7210 */ /* 0x000fc60000ffe4ff */
[----:B------:R-:W-:-:S04]  /*2070*/  FFMA R3, R22, 1.4426950216293334961, -R3 ;  /* 0x3fb8aa3b16037823 */ /* 0x000fc80000000803 */
[----:B0-----:R-:W-:Y:S02]  /*2080*/  FFMA R15, R22, 1.925963033500011079e-08, R3 ;  /* 0x32a57060160f7823 */ /* 0x001fe40000000003 */
[----:B------:R0:W2:Y:S01]  /*2090*/  LDG.E R3, desc[UR6][R12.64] ;  /* 0x000000060c037981 */ /* 0x0000a2000c1e1900 */
[----:B-----5:R-:W-:-:S03]  /*20a0*/  FADD R14, R23, -R6 ;  /* 0x80000006170e7221 */ /* 0x020fc60000000000 */
[----:B------:R-:W1:Y:S01]  /*20b0*/  MUFU.EX2 R15, R15 ;  /* 0x0000000f000f7308 */ /* 0x000e620000000800 */
[----:B------:R-:W-:Y:S01]  /*20c0*/  FFMA.SAT R27, R14, R11, 0.5 ;  /* 0x3f0000000e1b7423 */ /* 0x000fe2000000200b */
[----:B------:R-:W-:-:S03]  /*20d0*/  IADD3 R22, P1, PT, R12, R10, RZ ;  /* 0x0000000a0c167210 */ /* 0x000fc60007f3e0ff */
[----:B------:R-:W-:Y:S01]  /*20e0*/  FFMA.RM R27, R27, R20, 12582913 ;  /* 0x4b4000011b1b7423 */ /* 0x000fe20000004014 */
[----:B------:R-:W-:Y:S01]  /*20f0*/  SHF.L.U32 R25, R25, 0x17, RZ ;  /* 0x0000001719197819 */ /* 0x000fe200000006ff */
[----:B------:R-:W-:Y:S02]  /*2100*/  IMAD.X R23, R13, 0x1, R4, P1 ;  /* 0x000000010d177824 */ /* 0x000fe400008e0604 */
[----:B------:R-:W-:Y:S01]  /*2110*/  FADD R29, R27, -12583039 ;  /* 0xcb40007f1b1d7421 */ /* 0x000fe20000000000 */
[----:B0-----:R-:W-:-:S03]  /*2120*/  IADD3 R12, P1, PT, R22, R10, RZ ;  /* 0x0000000a160c7210 */ /* 0x001fc60007f3e0ff */
[C---:B------:R-:W-:Y:S01]  /*2130*/  FFMA R29, R14.reuse, 1.4426950216293334961, -R29 ;  /* 0x3fb8aa3b0e1d7823 */ /* 0x040fe2000000081d */
[----:B------:R-:W-:Y:S01]  /*2140*/  IADD3.X R13, PT, PT, R23, R4, RZ, P1, !PT ;  /* 0x00000004170d7210 */ /* 0x000fe20000ffe4ff */
[----:B-1----:R-:W-:Y:S02]  /*2150*/  FFMA R26, R25, R15, R26 ;  /* 0x0000000f191a7223 */ /* 0x002fe4000000001a */
[----:B------:R2:W3:Y:S01]  /*2160*/  LDG.E R25, desc[UR6][R22.64] ;  /* 0x0000000616197981 */ /* 0x0004e2000c1e1900 */
[----:B------:R-:W-:Y:S01]  /*2170*/  FFMA R28, R14, 1.925963033500011079e-08, R29 ;  /* 0x32a570600e1c7823 */ /* 0x000fe2000000001d */
[----:B------:R-:W-:Y:S02]  /*2180*/  IADD3 R14, P1, PT, R12, R10, RZ ;  /* 0x0000000a0c0e7210 */ /* 0x000fe40007f3e0ff */
[----:B------:R3:W4:Y:S02]  /*2190*/  LDG.E R29, desc[UR6][R12.64] ;  /* 0x000000060c1d7981 */ /* 0x000724000c1e1900 */
[----:B------:R-:W-:-:S06]  /*21a0*/  IADD3.X R15, PT, PT, R13, R4, RZ, P1, !PT ;  /* 0x000000040d0f7210 */ /* 0x000fcc0000ffe4ff */
[----:B------:R4:W5:Y:S01]  /*21b0*/  LDG.E R15, desc[UR6][R14.64] ;  /* 0x000000060e0f7981 */ /* 0x000962000c1e1900 */
[----:B------:R-:W0:Y:S01]  /*21c0*/  MUFU.EX2 R28, R28 ;  /* 0x0000001c001c7308 */ /* 0x000e220000000800 */
[----:B------:R-:W-:-:S04]  /*21d0*/  IMAD.SHL.U32 R27, R27, 0x800000, RZ ;  /* 0x008000001b1b7824 */ /* 0x000fc800078e00ff */
[----:B0-----:R-:W-:Y:S01]  /*21e0*/  FFMA R26, R27, R28, R26 ;  /* 0x0000001c1b1a7223 */ /* 0x001fe2000000001a */
[----:B------:R-:W-:-:S04]  /*21f0*/  IADD3 R21, P1, PT, R21, -0x8, RZ ;  /* 0xfffffff815157810 */ /* 0x000fc80007f3e0ff */
[----:B------:R-:W-:Y:S02]  /*2200*/  IADD3.X R24, PT, PT, R24, -0x1, RZ, P1, !PT ;  /* 0xffffffff18187810 */ /* 0x000fe40000ffe4ff */
[----:B------:R-:W-:-:S04]  /*2210*/  ISETP.NE.U32.AND P1, PT, R21, RZ, PT ;  /* 0x000000ff1500720c */ /* 0x000fc80003f25070 */
[----:B------:R-:W-:Y:S01]  /*2220*/  ISETP.NE.AND.EX P1, PT, R24, RZ, PT, P1 ;  /* 0x000000ff1800720c */ /* 0x000fe20003f25310 */
[----:B------:R-:W-:-:S04]  /*2230*/  UIADD3 UR4, UP0, UPT, UR4, 0x8, URZ ;  /* 0x0000000804047890 */ /* 0x000fc8000ff1e0ff */
[----:B------:R-:W-:Y:S01]  /*2240*/  UIADD3.X UR5, UPT, UPT, URZ, UR5, URZ, UP0, !UPT ;  /* 0x00000005ff057290 */ /* 0x000fe200087fe4ff */
[----:B--2---:R-:W-:-:S04]  /*2250*/  FADD R22, R3, -R6 ;  /* 0x8000000603167221 */ /* 0x004fc80000000000 */
[----:B------:R-:W-:-:S04]  /*2260*/  FFMA.SAT R3, R22, R11, 0.5 ;  /* 0x3f00000016037423 */ /* 0x000fc8000000200b */
[----:B------:R-:W-:-:S04]  /*2270*/  FFMA.RM R3, R3, R20, 12582913 ;  /* 0x4b40000103037423 */ /* 0x000fc80000004014 */
[----:B------:R-:W-:-:S04]  /*2280*/  FADD R23, R3, -12583039 ;  /* 0xcb40007f03177421 */ /* 0x000fc80000000000 */
[----:B------:R-:W-:-:S04]  /*2290*/  FFMA R23, R22, 1.4426950216293334961, -R23 ;  /* 0x3fb8aa3b16177823 */ /* 0x000fc80000000817 */
[----:B------:R-:W-:-:S06]  /*22a0*/  FFMA R23, R22, 1.925963033500011079e-08, R23 ;  /* 0x32a5706016177823 */ /* 0x000fcc0000000017 */
[----:B------:R-:W0:Y:S01]  /*22b0*/  MUFU.EX2 R23, R23 ;  /* 0x0000001700177308 */ /* 0x000e220000000800 */
[----:B---3--:R-:W-:Y:S01]  /*22c0*/  FADD R12, R25, -R6 ;  /* 0x80000006190c7221 */ /* 0x008fe20000000000 */
[----:B------:R-:W-:-:S03]  /*22d0*/  SHF.L.U32 R13, R3, 0x17, RZ ;  /* 0x00000017030d7819 */ /* 0x000fc600000006ff */
[----:B------:R-:W-:Y:S01]  /*22e0*/  FFMA.SAT R25, R12, R11, 0.5 ;  /* 0x3f0000000c197423 */ /* 0x000fe2000000200b */
[----:B----4-:R-:W-:-:S03]  /*22f0*/  FADD R14, R29, -R6 ;  /* 0x800000061d0e7221 */ /* 0x010fc60000000000 */
[-C--:B------:R-:W-:Y:S01]  /*2300*/  FFMA.RM R3, R25, R20.reuse, 12582913 ;  /* 0x4b40000119037423 */ /* 0x080fe20000004014 */
[----:B------:R-:W-:Y:S01]  /*2310*/  FFMA.SAT R25, R14, R11, 0.5 ;  /* 0x3f0000000e197423 */ /* 0x000fe2000000200b */
[----:B-----5:R-:W-:Y:S01]  /*2320*/  FADD R22, R15, -R6 ;  /* 0x800000060f167221 */ /* 0x020fe20000000000 */
[----:B0-----:R-:W-:Y:S01]  /*2330*/  FFMA R26, R13, R23, R26 ;  /* 0x000000170d1a7223 */ /* 0x001fe2000000001a */
[----:B------:R-:W-:Y:S02]  /*2340*/  FADD R13, R3, -12583039 ;  /* 0xcb40007f030d7421 */ /* 0x000fe40000000000 */
[----:B------:R-:W-:Y:S02]  /*2350*/  FFMA.SAT R23, R22, R11, 0.5 ;  /* 0x3f00000016177423 */ /* 0x000fe4000000200b */
[----:B------:R-:W-:Y:S01]  /*2360*/  FFMA R15, R12, 1.4426950216293334961, -R13 ;  /* 0x3fb8aa3b0c0f7823 */ /* 0x000fe2000000080d */
[-C--:B------:R-:W-:Y:S01]  /*2370*/  FFMA.RM R13, R25, R20.reuse, 12582913 ;  /* 0x4b400001190d7423 */ /* 0x080fe20000004014 */
[----:B------:R-:W-:-:S02]  /*2380*/  FFMA.RM R20, R23, R20, 12582913 ;  /* 0x4b40000117147423 */ /* 0x000fc40000004014 */
[----:B------:R-:W-:Y:S01]  /*2390*/  FFMA R11, R12, 1.925963033500011079e-08, R15 ;  /* 0x32a570600c0b7823 */ /* 0x000fe2000000000f */
[----:B------:R-:W-:Y:S01]  /*23a0*/  FADD R15, R13, -12583039 ;  /* 0xcb40007f0d0f7421 */ /* 0x000fe20000000000 */
[----:B------:R-:W-:-:S03]  /*23b0*/  FADD R23, R20, -12583039 ;  /* 0xcb40007f14177421 */ /* 0x000fc60000000000 */
[----:B------:R-:W-:Y:S01]  /*23c0*/  FFMA R15, R14, 1.4426950216293334961, -R15 ;  /* 0x3fb8aa3b0e0f7823 */ /* 0x000fe2000000080f */
[----:B------:R-:W-:Y:S01]  /*23d0*/  FFMA R23, R22, 1.4426950216293334961, -R23 ;  /* 0x3fb8aa3b16177823 */ /* 0x000fe20000000817 */
[----:B------:R-:W0:Y:S02]  /*23e0*/  MUFU.EX2 R11, R11 ;  /* 0x0000000b000b7308 */ /* 0x000e240000000800 */
[----:B------:R-:W-:Y:S01]  /*23f0*/  FFMA R15, R14, 1.925963033500011079e-08, R15 ;  /* 0x32a570600e0f7823 */ /* 0x000fe2000000000f */
[----:B------:R-:W-:-:S05]  /*2400*/  FFMA R23, R22, 1.925963033500011079e-08, R23 ;  /* 0x32a5706016177823 */ /* 0x000fca0000000017 */
[----:B------:R-:W1:Y:S01]  /*2410*/  MUFU.EX2 R15, R15 ;  /* 0x0000000f000f7308 */ /* 0x000e620000000800 */
[----:B------:R-:W-:-:S07]  /*2420*/  SHF.L.U32 R3, R3, 0x17, RZ ;  /* 0x0000001703037819 */ /* 0x000fce00000006ff */
[----:B------:R-:W2:Y:S01]  /*2430*/  MUFU.EX2 R23, R23 ;  /* 0x0000001700177308 */ /* 0x000ea20000000800 */
[----:B------:R-:W-:Y:S02]  /*2440*/  IMAD.SHL.U32 R12, R13, 0x800000, RZ ;  /* 0x008000000d0c7824 */ /* 0x000fe400078e00ff */
[----:B0-----:R-:W-:Y:S01]  /*2450*/  FFMA R3, R3, R11, R26 ;  /* 0x0000000b03037223 */ /* 0x001fe2000000001a */
[----:B------:R-:W-:-:S03]  /*2460*/  SHF.L.U32 R20, R20, 0x17, RZ ;  /* 0x0000001714147819 */ /* 0x000fc600000006ff */
[----:B-1----:R-:W-:-:S04]  /*2470*/  FFMA R3, R12, R15, R3 ;  /* 0x0000000f0c037223 */ /* 0x002fc80000000003 */
[----:B--2---:R-:W-:Y:S01]  /*2480*/  FFMA R3, R20, R23, R3 ;  /* 0x0000001714037223 */ /* 0x004fe20000000003 */
[----:B------:R-:W-:Y:S06]  /*2490*/  @P1 BRA `(.L_x_15) ;  /* 0xfffffff800441947 */ /* 0x000fec000383ffff */
.L_x_14:
[----:B------:R-:W-:Y:S05]  /*24a0*/  @!P0 BRA `(.L_x_16) ;  /* 0x00000008000c8947 */ /* 0x000fea0003800000 */
[----:B------:R-:W-:Y:S02]  /*24b0*/  ISETP.GE.U32.AND P1, PT, R0, 0x4, PT ;  /* 0x000000040000780c */ /* 0x000fe40003f26070 */
[----:B------:R-:W-:Y:S02]  /*24c0*/  LOP3.LUT R22, R18, 0x3, RZ, 0xc0, !PT ;  /* 0x0000000312167812 */ /* 0x000fe400078ec0ff */
[----:B------:R-:W-:Y:S02]  /*24d0*/  ISETP.GE.U32.AND.EX P1, PT, RZ, RZ, PT, P1 ;  /* 0x000000ffff00720c */ /* 0x000fe40003f26110 */
[----:B------:R-:W-:-:S04]  /*24e0*/  ISETP.NE.U32.AND P0, PT, R22, RZ, PT ;  /* 0x000000ff1600720c */ /* 0x000fc80003f05070 */
[----:B------:R-:W-:-:S07]  /*24f0*/  ISETP.NE.AND.EX P0, PT, RZ, RZ, PT, P0 ;  /* 0x000000ffff00720c */ /* 0x000fce0003f05300 */
[----:B------:R-:W-:Y:S06]  /*2500*/  @!P1 BRA `(.L_x_17) ;  /* 0x0000000000f49947 */ /* 0x000fec0003800000 */
[----:B------:R-:W1:Y:S01]  /*2510*/  LDCU.64 UR4, c[0x0][0x380] ;  /* 0x00007000ff0477ac */ /* 0x000e620008000a00 */
        /* <DEDUP_REMOVED lines=8> */
[----:B-1----:R-:W-:-:S04]  /*25a0*/  LEA R14, P1, R10, UR4, 0x2 ;  /* 0x000000040a0e7c11 */ /* 0x002fc8000f8210ff */
[----:B------:R-:W-:Y:S02]  /*25b0*/  LEA.HI.X R15, R10, UR5, R11, 0x2, P1 ;  /* 0x000000050a0f7c11 */ /* 0x000fe400088f140b */
[----:B------:R-:W-:-:S03]  /*25c0*/  IADD3 R12, P1, PT, R14, R25, RZ ;  /* 0x000000190e0c7210 */ /* 0x000fc60007f3e0ff */
[----:B------:R1:W2:Y:S02]  /*25d0*/  LDG.E R23, desc[UR6][R14.64] ;  /* 0x000000060e177981 */ /* 0x0002a4000c1e1900 */
[----:B------:R-:W-:Y:S01]  /*25e0*/  IMAD.X R13, R15, 0x1, R21, P1 ;  /* 0x000000010f0d7824 */ /* 0x000fe200008e0615 */
[----:B------:R-:W-:-:S04]  /*25f0*/  IADD3 R10, P1, PT, R12, R25, RZ ;  /* 0x000000190c0a7210 */ /* 0x000fc80007f3e0ff */
[----:B------:R-:W-:Y:S01]  /*2600*/  IADD3.X R11, PT, PT, R13, R21, RZ, P1, !PT ;  /* 0x000000150d0b7210 */ /* 0x000fe20000ffe4ff */
[----:B------:R-:W3:Y:S01]  /*2610*/  LDG.E R27, desc[UR6][R12.64] ;  /* 0x000000060c1b7981 */ /* 0x000ee2000c1e1900 */
[----:B------:R-:W-:-:S03]  /*2620*/  IADD3 R20, P1, PT, R10, R25, RZ ;  /* 0x000000190a147210 */ /* 0x000fc60007f3e0ff */
[----:B------:R-:W4:Y:S01]  /*2630*/  LDG.E R29, desc[UR6][R10.64] ;  /* 0x000000060a1d7981 */ /* 0x000f22000c1e1900 */
[----:B------:R-:W-:-:S06]  /*2640*/  IADD3.X R21, PT, PT, R11, R21, RZ, P1, !PT ;  /* 0x000000150b157210 */ /* 0x000fcc0000ffe4ff */
[----:B------:R-:W5:Y:S01]  /*2650*/  LDG.E R21, desc[UR6][R20.64] ;  /* 0x0000000614157981 */ /* 0x000f62000c1e1900 */
[----:B-1----:R-:W-:Y:S02]  /*2660*/  HFMA2 R14, -RZ, RZ, 3.7421875, 0 ;  /* 0x437c0000ff0e7431 */ /* 0x002fe400000001ff */
[----:B------:R-:W-:Y:S01]  /*2670*/  IMAD.MOV.U32 R0, RZ, RZ, 0x3bbb989d ;  /* 0x3bbb989dff007424 */ /* 0x000fe200078e00ff */
[----:B------:R-:W-:-:S05]  /*2680*/  IADD3 R2, P1, PT, R2, 0x4, RZ ;  /* 0x0000000402027810 */ /* 0x000fca0007f3e0ff */
[----:B------:R-:W-:Y:S02]  /*2690*/  IMAD.X R5, RZ, RZ, R5, P1 ;  /* 0x000000ffff057224 */ /* 0x000fe400008e0605 */
[----:B--2---:R-:W-:-:S04]  /*26a0*/  FADD R23, R23, -R6 ;  /* 0x8000000617177221 */ /* 0x004fc80000000000 */
[----:B------:R-:W-:Y:S01]  /*26b0*/  FFMA.SAT R25, R23, R0, 0.5 ;  /* 0x3f00000017197423 */ /* 0x000fe20000002000 */
[----:B---3--:R-:W-:-:S03]  /*26c0*/  FADD R15, R27, -R6 ;  /* 0x800000061b0f7221 */ /* 0x008fc60000000000 */
[----:B------:R-:W-:Y:S01]  /*26d0*/  FFMA.RM R12, R25, R14, 12582913 ;  /* 0x4b400001190c7423 */ /* 0x000fe2000000400e */
[----:B------:R-:W-:Y:S01]  /*26e0*/  FFMA.SAT R13, R15, R0, 0.5 ;  /* 0x3f0000000f0d7423 */ /* 0x000fe20000002000 */
[----:B----4-:R-:W-:Y:S02]  /*26f0*/  FADD R11, R29, -R6 ;  /* 0x800000061d0b7221 */ /* 0x010fe40000000000 */
[C---:B------:R-:W-:Y:S01]  /*2700*/  FADD R24, R12.reuse, -12583039 ;  /* 0xcb40007f0c187421 */ /* 0x040fe20000000000 */
[----:B------:R-:W-:Y:S01]  /*2710*/  SHF.L.U32 R12, R12, 0x17, RZ ;  /* 0x000000170c0c7819 */ /* 0x000fe200000006ff */
[----:B------:R-:W-:Y:S01]  /*2720*/  FFMA.RM R4, R13, R14, 12582913 ;  /* 0x4b4000010d047423 */ /* 0x000fe2000000400e */
[----:B------:R-:W-:Y:S01]  /*2730*/  FFMA.SAT R13, R11, R0, 0.5 ;  /* 0x3f0000000b0d7423 */ /* 0x000fe20000002000 */
[----:B------:R-:W-:Y:S01]  /*2740*/  FFMA R24, R23, 1.4426950216293334961, -R24 ;  /* 0x3fb8aa3b17187823 */ /* 0x000fe20000000818 */
[----:B-----5:R-:W-:Y:S01]  /*2750*/  FADD R21, R21, -R6 ;  /* 0x8000000615157221 */ /* 0x020fe20000000000 */
[----:B------:R-:W-:Y:S01]  /*2760*/  FADD R26, R4, -12583039 ;  /* 0xcb40007f041a7421 */ /* 0x000fe20000000000 */
[----:B------:R-:W-:Y:S01]  /*2770*/  FFMA.RM R10, R13, R14, 12582913 ;  /* 0x4b4000010d0a7423 */ /* 0x000fe2000000400e */
[----:B------:R-:W-:Y:S01]  /*2780*/  FFMA R20, R23, 1.925963033500011079e-08, R24 ;  /* 0x32a5706017147823 */ /* 0x000fe20000000018 */
[----:B------:R-:W-:Y:S01]  /*2790*/  FFMA.SAT R13, R21, R0, 0.5 ;  /* 0x3f000000150d7423 */ /* 0x000fe20000002000 */
[----:B------:R-:W-:Y:S01]  /*27a0*/  FFMA R26, R15, 1.4426950216293334961, -R26 ;  /* 0x3fb8aa3b0f1a7823 */ /* 0x000fe2000000081a */
[----:B------:R-:W-:Y:S01]  /*27b0*/  FADD R24, R10, -12583039 ;  /* 0xcb40007f0a187421 */ /* 0x000fe20000000000 */
[----:B------:R-:W-:-:S02]  /*27c0*/  IMAD.SHL.U32 R4, R4, 0x800000, RZ ;  /* 0x0080000004047824 */ /* 0x000fc400078e00ff */
[----:B------:R-:W-:Y:S01]  /*27d0*/  FFMA.RM R14, R13, R14, 12582913 ;  /* 0x4b4000010d0e7423 */ /* 0x000fe2000000400e */
[----:B------:R-:W-:Y:S01]  /*27e0*/  FFMA R0, R15, 1.925963033500011079e-08, R26 ;  /* 0x32a570600f007823 */ /* 0x000fe2000000001a */
[C---:B------:R-:W-:Y:S01]  /*27f0*/  FFMA R24, R11.reuse, 1.4426950216293334961, -R24 ;  /* 0x3fb8aa3b0b187823 */ /* 0x040fe20000000818 */
[----:B------:R-:W1:Y:S01]  /*2800*/  MUFU.EX2 R20, R20 ;  /* 0x0000001400147308 */ /* 0x000e620000000800 */
[----:B------:R-:W-:Y:S02]  /*2810*/  FADD R26, R14, -12583039 ;  /* 0xcb40007f0e1a7421 */ /* 0x000fe40000000000 */
[----:B------:R-:W-:Y:S01]  /*2820*/  FFMA R24, R11, 1.925963033500011079e-08, R24 ;  /* 0x32a570600b187823 */ /* 0x000fe20000000018 */
[----:B------:R-:W-:Y:S01]  /*2830*/  SHF.L.U32 R11, R10, 0x17, RZ ;  /* 0x000000170a0b7819 */ /* 0x000fe200000006ff */
[----:B------:R-:W-:-:S03]  /*2840*/  FFMA R26, R21, 1.4426950216293334961, -R26 ;  /* 0x3fb8aa3b151a7823 */ /* 0x000fc6000000081a */
[----:B------:R-:W2:Y:S01]  /*2850*/  MUFU.EX2 R0, R0 ;  /* 0x0000000000007308 */ /* 0x000ea20000000800 */
[----:B------:R-:W-:-:S07]  /*2860*/  FFMA R26, R21, 1.925963033500011079e-08, R26 ;  /* 0x32a57060151a7823 */ /* 0x000fce000000001a */
[----:B------:R-:W3:Y:S01]  /*2870*/  MUFU.EX2 R24, R24 ;  /* 0x0000001800187308 */ /* 0x000ee20000000800 */
[----:B-1----:R-:W-:-:S07]  /*2880*/  FFMA R3, R12, R20, R3 ;  /* 0x000000140c037223 */ /* 0x002fce0000000003 */
[----:B------:R-:W1:Y:S01]  /*2890*/  MUFU.EX2 R26, R26 ;  /* 0x0000001a001a7308 */ /* 0x000e620000000800 */
[----:B--2---:R-:W-:Y:S01]  /*28a0*/  FFMA R0, R4, R0, R3 ;  /* 0x0000000004007223 */ /* 0x004fe20000000003 */
[----:B------:R-:W-:-:S03]  /*28b0*/  SHF.L.U32 R3, R14, 0x17, RZ ;  /* 0x000000170e037819 */ /* 0x000fc600000006ff */
[----:B---3--:R-:W-:-:S04]  /*28c0*/  FFMA R0, R11, R24, R0 ;  /* 0x000000180b007223 */ /* 0x008fc80000000000 */
[----:B-1----:R-:W-:-:S07]  /*28d0*/  FFMA R3, R3, R26, R0 ;  /* 0x0000001a03037223 */ /* 0x002fce0000000000 */
.L_x_17:
[----:B------:R-:W-:Y:S05]  /*28e0*/  @!P0 BRA `(.L_x_16) ;  /* 0x0000000000fc8947 */ /* 0x000fea0003800000 */
[----:B------:R-:W-:Y:S02]  /*28f0*/  ISETP.NE.U32.AND P1, PT, R22, 0x1, PT ;  /* 0x000000011600780c */ /* 0x000fe40003f25070 */
[----:B------:R-:W-:Y:S02]  /*2900*/  LOP3.LUT R0, R18, 0x1, RZ, 0xc0, !PT ;  /* 0x0000000112007812 */ /* 0x000fe400078ec0ff */
[----:B------:R-:W-:Y:S02]  /*2910*/  ISETP.NE.AND.EX P1, PT, RZ, RZ, PT, P1 ;  /* 0x000000ffff00720c */ /* 0x000fe40003f25310 */
[----:B------:R-:W-:-:S04]  /*2920*/  ISETP.NE.U32.AND P0, PT, R0, 0x1, PT ;  /* 0x000000010000780c */ /* 0x000fc80003f05070 */
[----:B------:R-:W-:-:S07]  /*2930*/  ISETP.NE.U32.AND.EX P0, PT, RZ, RZ, PT, P0 ;  /* 0x000000ffff00720c */ /* 0x000fce0003f05100 */
[----:B------:R-:W-:Y:S06]  /*2940*/  @!P1 BRA `(.L_x_18) ;  /* 0x00000000008c9947 */ /* 0x000fec0003800000 */
[----:B------:R-:W1:Y:S01]  /*2950*/  LDCU.64 UR4, c[0x0][0x380] ;  /* 0x00007000ff0477ac */ /* 0x000e620008000a00 */
[----:B------:R-:W-:Y:S01]  /*2960*/  MOV R10, R16 ;  /* 0x00000010000a7202 */ /* 0x000fe20000000f00 */
[----:B------:R-:W-:Y:S01]  /*2970*/  IMAD R0, R5, R8, RZ ;  /* 0x0000000805007224 */ /* 0x000fe200078e02ff */
[----:B------:R-:W-:-:S03]  /*2980*/  MOV R11, R7 ;  /* 0x00000007000b7202 */ /* 0x000fc60000000f00 */
[-C--:B------:R-:W-:Y:S02]  /*2990*/  IMAD R13, R9, R2.reuse, R0 ;  /* 0x00000002090d7224 */ /* 0x080fe400078e0200 */
[----:B------:R-:W-:-:S04]  /*29a0*/  IMAD.WIDE.U32 R10, R8, R2, R10 ;  /* 0x00000002080a7225 */ /* 0x000fc800078e000a */
[----:B------:R-:W-:Y:S01]  /*29b0*/  IMAD.IADD R13, R11, 0x1, R13 ;  /* 0x000000010b0d7824 */ /* 0x000fe200078e020d */
[----:B-1----:R-:W-:-:S04]  /*29c0*/  LEA R12, P1, R10, UR4, 0x2 ;  /* 0x000000040a0c7c11 */ /* 0x002fc8000f8210ff */
[----:B------:R-:W-:Y:S02]  /*29d0*/  LEA.HI.X R13, R10, UR5, R13, 0x2, P1 ;  /* 0x000000050a0d7c11 */ /* 0x000fe400088f140d */
[----:B------:R-:W-:-:S04]  /*29e0*/  LEA R10, P1, R8, R12, 0x2 ;  /* 0x0000000c080a7211 */ /* 0x000fc800078210ff */
[----:B------:R-:W-:Y:S02]  /*29f0*/  LEA.HI.X R11, R8, R13, R9, 0x2, P1 ;  /* 0x0000000d080b7211 */ /* 0x000fe400008f1409 */
[----:B------:R-:W2:Y:S04]  /*2a00*/  LDG.E R13, desc[UR6][R12.64] ;  /* 0x000000060c0d7981 */ /* 0x000ea8000c1e1900 */
[----:B------:R-:W3:Y:S01]  /*2a10*/  LDG.E R11, desc[UR6][R10.64] ;  /* 0x000000060a0b7981 */ /* 0x000ee2000c1e1900 */
[----:B------:R-:W-:Y:S01]  /*2a20*/  HFMA2 R15, -RZ, RZ, 0.96630859375, -0.0022525787353515625 ;  /* 0x3bbb989dff0f7431 */ /* 0x000fe200000001ff */
[----:B------:R-:W-:Y:S02]  /*2a30*/  MOV R21, 0x437c0000 ;  /* 0x437c000000157802 */ /* 0x000fe40000000f00 */
[----:B------:R-:W-:-:S04]  /*2a40*/  IADD3 R2, P1, PT, R2, 0x2, RZ ;  /* 0x0000000202027810 */ /* 0x000fc80007f3e0ff */
[----:B------:R-:W-:Y:S01]  /*2a50*/  IADD3.X R5, PT, PT, RZ, R5, RZ, P1, !PT ;  /* 0x00000005ff057210 */ /* 0x000fe20000ffe4ff */
[----:B--2---:R-:W-:-:S04]  /*2a60*/  FADD R14, R13, -R6 ;  /* 0x800000060d0e7221 */ /* 0x004fc80000000000 */
[----:B------:R-:W-:Y:S01]  /*2a70*/  FFMA.SAT R4, R14, R15, 0.5 ;  /* 0x3f0000000e047423 */ /* 0x000fe2000000200f */
[----:B---3--:R-:W-:-:S03]  /*2a80*/  FADD R0, R11, -R6 ;  /* 0x800000060b007221 */ /* 0x008fc60000000000 */
[----:B------:R-:W-:Y:S01]  /*2a90*/  FFMA.RM R20, R4, R21, 12582913 ;  /* 0x4b40000104147423 */ /* 0x000fe20000004015 */
[----:B------:R-:W-:-:S03]  /*2aa0*/  FFMA.SAT R4, R0, R15, 0.5 ;  /* 0x3f00000000047423 */ /* 0x000fc6000000200f */
[----:B------:R-:W-:Y:S01]  /*2ab0*/  FADD R15, R20, -12583039 ;  /* 0xcb40007f140f7421 */ /* 0x000fe20000000000 */
[----:B------:R-:W-:Y:S01]  /*2ac0*/  FFMA.RM R4, R4, R21, 12582913 ;  /* 0x4b40000104047423 */ /* 0x000fe20000004015 */
[----:B------:R-:W-:Y:S02]  /*2ad0*/  IMAD.SHL.U32 R20, R20, 0x800000, RZ ;  /* 0x0080000014147824 */ /* 0x000fe400078e00ff */
[----:B------:R-:W-:Y:S01]  /*2ae0*/  FFMA R15, R14, 1.4426950216293334961, -R15 ;  /* 0x3fb8aa3b0e0f7823 */ /* 0x000fe2000000080f */
[C---:B------:R-:W-:Y:S01]  /*2af0*/  FADD R11, R4.reuse, -12583039 ;  /* 0xcb40007f040b7421 */ /* 0x040fe20000000000 */
[----:B------:R-:W-:Y:S02]  /*2b00*/  SHF.L.U32 R4, R4, 0x17, RZ ;  /* 0x0000001704047819 */ /* 0x000fe400000006ff */
[----:B------:R-:W-:Y:S01]  /*2b10*/  FFMA R15, R14, 1.925963033500011079e-08, R15 ;  /* 0x32a570600e0f7823 */ /* 0x000fe2000000000f */
[----:B------:R-:W-:-:S04]  /*2b20*/  FFMA R11, R0, 1.4426950216293334961, -R11 ;  /* 0x3fb8aa3b000b7823 */ /* 0x000fc8000000080b */
[----:B------:R-:W-:Y:S01]  /*2b30*/  FFMA R11, R0, 1.925963033500011079e-08, R11 ;  /* 0x32a57060000b7823 */ /* 0x000fe2000000000b */
[----:B------:R-:W1:Y:S08]  /*2b40*/  MUFU.EX2 R15, R15 ;  /* 0x0000000f000f7308 */ /* 0x000e700000000800 */
[----:B------:R-:W2:Y:S01]  /*2b50*/  MUFU.EX2 R11, R11 ;  /* 0x0000000b000b7308 */ /* 0x000ea20000000800 */
[----:B-1----:R-:W-:-:S04]  /*2b60*/  FFMA R3, R20, R15, R3 ;  /* 0x0000000f14037223 */ /* 0x002fc80000000003 */
[----:B--2---:R-:W-:-:S07]  /*2b70*/  FFMA R3, R4, R11, R3 ;  /* 0x0000000b04037223 */ /* 0x004fce0000000003 */
.L_x_18:
[----:B------:R-:W-:Y:S05]  /*2b80*/  @P0 BRA `(.L_x_16) ;  /* 0x0000000000540947 */ /* 0x000fea0003800000 */
[----:B------:R-:W1:Y:S01]  /*2b90*/  LDCU.64 UR4, c[0x0][0x380] ;  /* 0x00007000ff0477ac */ /* 0x000e620008000a00 */
[----:B------:R-:W-:Y:S01]  /*2ba0*/  IMAD R0, R5, R8, RZ ;  /* 0x0000000805007224 */ /* 0x000fe200078e02ff */
[----:B------:R-:W-:Y:S01]  /*2bb0*/  MOV R5, R7 ;  /* 0x0000000700057202 */ /* 0x000fe20000000f00 */
[----:B------:R-:W-:Y:S02]  /*2bc0*/  IMAD.MOV.U32 R4, RZ, RZ, R16 ;  /* 0x000000ffff047224 */ /* 0x000fe400078e0010 */
[-C--:B------:R-:W-:Y:S02]  /*2bd0*/  IMAD R11, R9, R2.reuse, R0 ;  /* 0x00000002090b7224 */ /* 0x080fe400078e0200 */
[----:B------:R-:W-:-:S05]  /*2be0*/  IMAD.WIDE.U32 R4, R8, R2, R4 ;  /* 0x0000000208047225 */ /* 0x000fca00078e0004 */
[----:B------:R-:W-:Y:S02]  /*2bf0*/  IADD3 R5, PT, PT, R5, R11, RZ ;  /* 0x0000000b05057210 */ /* 0x000fe40007ffe0ff */
[----:B-1----:R-:W-:-:S04]  /*2c00*/  LEA R10, P0, R4, UR4, 0x2 ;  /* 0x00000004040a7c11 */ /* 0x002fc8000f8010ff */
[----:B------:R-:W-:-:S06]  /*2c10*/  LEA.HI.X R11, R4, UR5, R5, 0x2, P0 ;  /* 0x00000005040b7c11 */ /* 0x000fcc00080f1405 */
[----:B------:R-:W2:Y:S01]  /*2c20*/  LDG.E R11, desc[UR6][R10.64] ;  /* 0x000000060a0b7981 */ /* 0x000ea2000c1e1900 */
[----:B------:R-:W-:Y:S02]  /*2c30*/  HFMA2 R13, -RZ, RZ, 3.7421875, 0 ;  /* 0x437c0000ff0d7431 */ /* 0x000fe400000001ff */
[----:B------:R-:W-:Y:S02]  /*2c40*/  IMAD.MOV.U32 R5, RZ, RZ, 0x3bbb989d ;  /* 0x3bbb989dff057424 */ /* 0x000fe400078e00ff */
[----:B--2---:R-:W-:-:S04]  /*2c50*/  FADD R0, R11, -R6 ;  /* 0x800000060b007221 */ /* 0x004fc80000000000 */
[----:B------:R-:W-:-:S04]  /*2c60*/  FFMA.SAT R2, R0, R5, 0.5 ;  /* 0x3f00000000027423 */ /* 0x000fc80000002005 */
[----:B------:R-:W-:-:S04]  /*2c70*/  FFMA.RM R2, R2, R13, 12582913 ;  /* 0x4b40000102027423 */ /* 0x000fc8000000400d */
[C---:B------:R-:W-:Y:S01]  /*2c80*/  FADD R5, R2.reuse, -12583039 ;  /* 0xcb40007f02057421 */ /* 0x040fe20000000000 */
[----:B------:R-:W-:-:S03]  /*2c90*/  SHF.L.U32 R2, R2, 0x17, RZ ;  /* 0x0000001702027819 */ /* 0x000fc600000006ff */
[----:B------:R-:W-:-:S04]  /*2ca0*/  FFMA R5, R0, 1.4426950216293334961, -R5 ;  /* 0x3fb8aa3b00057823 */ /* 0x000fc80000000805 */
[----:B------:R-:W-:-:S06]  /*2cb0*/  FFMA R5, R0, 1.925963033500011079e-08, R5 ;  /* 0x32a5706000057823 */ /* 0x000fcc0000000005 */
[----:B------:R-:W1:Y:S02]  /*2cc0*/  MUFU.EX2 R5, R5 ;  /* 0x0000000500057308 */ /* 0x000e640000000800 */
[----:B-1----:R-:W-:-:S07]  /*2cd0*/  FFMA R3, R2, R5, R3 ;  /* 0x0000000502037223 */ /* 0x002fce0000000003 */
.L_x_16:
[C---:B------:R-:W-:Y:S01]  /*2ce0*/  ISETP.GE.U32.AND P0, PT, R18.reuse, 0x4, PT ;  /* 0x000000041200780c */ /* 0x040fe20003f06070 */
[----:B------:R-:W-:Y:S01]  /*2cf0*/  IMAD.MOV.U32 R4, RZ, RZ, RZ ;  /* 0x000000ffff047224 */ /* 0x000fe200078e00ff */
[----:B------:R-:W-:Y:S02]  /*2d00*/  LOP3.LUT R5, R18, 0x3, RZ, 0xc0, !PT ;  /* 0x0000000312057812 */ /* 0x000fe400078ec0ff */
[----:B------:R-:W-:Y:S02]  /*2d10*/  ISETP.GE.U32.AND.EX P0, PT, R19, RZ, PT, P0 ;  /* 0x000000ff1300720c */ /* 0x000fe40003f06100 */
[----:B------:R-:W-:-:S11]  /*2d20*/  MOV R2, RZ ;  /* 0x000000ff00027202 */ /* 0x000fd60000000f00 */
[----:B------:R-:W-:Y:S05]  /*2d30*/  @!P0 BRA `(.L_x_19) ;  /* 0x0000000800448947 */ /* 0x000fea0003800000 */
[----:B------:R-:W-:Y:S01]  /*2d40*/  LOP3.LUT R4, R18, 0xfffffffc, RZ, 0xc0, !PT ;  /* 0xfffffffc12047812 */ /* 0x000fe200078ec0ff */
[----:B------:R-:W-:Y:S01]  /*2d50*/  IMAD.MOV.U32 R22, RZ, RZ, R19 ;  /* 0x000000ffff167224 */ /* 0x000fe200078e0013 */
[----:B------:R-:W-:Y:S01]  /*2d60*/  MOV R2, R19 ;  /* 0x0000001300027202 */ /* 0x000fe20000000f00 */
[----:B------:R-:W1:Y:S01]  /*2d70*/  LDCU.64 UR10, c[0x0][0x380] ;  /* 0x00007000ff0a77ac */ /* 0x000e620008000a00 */
[C---:B------:R-:W-:Y:S02]  /*2d80*/  SHF.L.U64.HI R25, R8.reuse, 0x2, R9 ;  /* 0x0000000208197819 */ /* 0x040fe40000010209 */
[----:B------:R-:W-:Y:S01]  /*2d90*/  SHF.L.U32 R23, R8, 0x2, RZ ;  /* 0x0000000208177819 */ /* 0x000fe200000006ff */
[----:B0-----:R-:W0:Y:S01]  /*2da0*/  LDCU.64 UR8, c[0x0][0x390] ;  /* 0x00007200ff0877ac */ /* 0x001e220008000a00 */
[----:B------:R-:W-:Y:S01]  /*2db0*/  MOV R21, R4 ;  /* 0x0000000400157202 */ /* 0x000fe20000000f00 */
[----:B------:R-:W-:Y:S01]  /*2dc0*/  UMOV UR4, URZ ;  /* 0x000000ff00047c82 */ /* 0x000fe20008000000 */
[----:B------:R-:W-:-:S05]  /*2dd0*/  UMOV UR5, URZ ;  /* 0x000000ff00057c82 */ /* 0x000fca0008000000 */
.L_x_28:
[----:B--2---:R-:W-:Y:S01]  /*2de0*/  MOV R11, R7 ;  /* 0x00000007000b7202 */ /* 0x004fe20000000f00 */
[C---:B------:R-:W-:Y:S02]  /*2df0*/  IMAD R0, R8.reuse, UR5, RZ ;  /* 0x0000000508007c24 */ /* 0x040fe4000f8e02ff */
[----:B------:R-:W-:Y:S02]  /*2e00*/  IMAD.MOV.U32 R10, RZ, RZ, R16 ;  /* 0x000000ffff0a7224 */ /* 0x000fe400078e0010 */
[----:B------:R-:W-:Y:S02]  /*2e10*/  IMAD R13, R9, UR4, R0 ;  /* 0x00000004090d7c24 */ /* 0x000fe4000f8e0200 */
[----:B------:R-:W-:-:S04]  /*2e20*/  IMAD.WIDE.U32 R10, R8, UR4, R10 ;  /* 0x00000004080a7c25 */ /* 0x000fc8000f8e000a */
[----:B------:R-:W-:Y:S01]  /*2e30*/  IMAD.SHL.U32 R14, R10, 0x4, RZ ;  /* 0x000000040a0e7824 */ /* 0x000fe200078e00ff */
[----:B------:R-:W-:-:S04]  /*2e40*/  IADD3 R13, PT, PT, R11, R13, RZ ;  /* 0x0000000d0b0d7210 */ /* 0x000fc80007ffe0ff */
[----:B------:R-:W-:Y:S02]  /*2e50*/  SHF.L.U64.HI R13, R10, 0x2, R13 ;  /* 0x000000020a0d7819 */ /* 0x000fe4000001020d */
[----:B-1----:R-:W-:-:S04]  /*2e60*/  IADD3 R28, P0, PT, R14, UR10, RZ ;  /* 0x0000000a0e1c7c10 */ /* 0x002fc8000ff1e0ff */
[----:B------:R-:W-:-:S05]  /*2e70*/  IADD3.X R29, PT, PT, R13, UR11, RZ, P0, !PT ;  /* 0x0000000b0d1d7c10 */ /* 0x000fca00087fe4ff */
[----:B------:R-:W2:Y:S01]  /*2e80*/  LDG.E R11, desc[UR6][R28.64] ;  /* 0x000000061c0b7981 */ /* 0x000ea2000c1e1900 */
[----:B------:R-:W-:Y:S01]  /*2e90*/  HFMA2 R0, -RZ, RZ, 0.96630859375, -0.0022525787353515625 ;  /* 0x3bbb989dff007431 */ /* 0x000fe200000001ff */
[----:B------:R-:W-:Y:S01]  /*2ea0*/  MOV R15, 0x437c0000 ;  /* 0x437c0000000f7802 */ /* 0x000fe20000000f00 */
[----:B------:R-:W1:Y:S01]  /*2eb0*/  MUFU.RCP R12, R3 ;  /* 0x00000003000c7308 */ /* 0x000e620000001000 */
[----:B------:R-:W-:Y:S01]  /*2ec0*/  IADD3 R21, P0, PT, R21, -0x4, RZ ;  /* 0xfffffffc15157810 */ /* 0x000fe20007f1e0ff */
[----:B------:R-:W-:Y:S03]  /*2ed0*/  BSSY.RECONVERGENT B0, `(.L_x_20) ;  /* 0x0000017000007945 */ /* 0x000fe60003800200 */
[----:B------:R-:W-:Y:S02]  /*2ee0*/  IADD3.X R22, PT, PT, R22, -0x1, RZ, P0, !PT ;  /* 0xffffffff16167810 */ /* 0x000fe400007fe4ff */
[----:B------:R-:W-:-:S04]  /*2ef0*/  ISETP.NE.U32.AND P0, PT, R21, RZ, PT ;  /* 0x000000ff1500720c */ /* 0x000fc80003f05070 */
[----:B------:R-:W-:Y:S01]  /*2f00*/  ISETP.NE.AND.EX P0, PT, R22, RZ, PT, P0 ;  /* 0x000000ff1600720c */ /* 0x000fe20003f05300 */
[----:B--2---:R-:W-:-:S04]  /*2f10*/  FADD R11, R11, -R6 ;  /* 0x800000060b0b7221 */ /* 0x004fc80000000000 */
[----:B------:R-:W-:-:S04]  /*2f20*/  FFMA.SAT R0, R11, R0, 0.5 ;  /* 0x3f0000000b007423 */ /* 0x000fc80000002000 */
[----:B------:R-:W-:Y:S01]  /*2f30*/  FFMA.RM R0, R0, R15, 12582913 ;  /* 0x4b40000100007423 */ /* 0x000fe2000000400f */
[----:B-1----:R-:W-:-:S03]  /*2f40*/  FFMA R15, R12, -R3, 1 ;  /* 0x3f8000000c0f7423 */ /* 0x002fc60000000803 */
[C---:B------:R-:W-:Y:S01]  /*2f50*/  FADD R10, R0.reuse, -12583039 ;  /* 0xcb40007f000a7421 */ /* 0x040fe20000000000 */
[----:B------:R-:W-:Y:S02]  /*2f60*/  IMAD.SHL.U32 R0, R0, 0x800000, RZ ;  /* 0x0080000000007824 */ /* 0x000fe400078e00ff */
[----:B------:R-:W-:Y:S01]  /*2f70*/  FFMA R15, R12, R15, R12 ;  /* 0x0000000f0c0f7223 */ /* 0x000fe2000000000c */
[----:B------:R-:W-:-:S04]  /*2f80*/  FFMA R10, R11, 1.4426950216293334961, -R10 ;  /* 0x3fb8aa3b0b0a7823 */ /* 0x000fc8000000080a */
[----:B------:R-:W-:-:S04]  /*2f90*/  FFMA R10, R11, 1.925963033500011079e-08, R10 ;  /* 0x32a570600b0a7823 */ /* 0x000fc8000000000a */
[----:B------:R-:W1:Y:S02]  /*2fa0*/  MUFU.EX2 R11, R10 ;  /* 0x0000000a000b7308 */ /* 0x000e640000000800 */
[----:B-1----:R-:W-:-:S06]  /*2fb0*/  FMUL R0, R0, R11 ;  /* 0x0000000b00007220 */ /* 0x002fcc0000400000 */
[----:B------:R-:W1:Y:S01]  /*2fc0*/  FCHK P1, R0, R3 ;  /* 0x0000000300007302 */ /* 0x000e620000020000 */
[----:B------:R-:W-:-:S04]  /*2fd0*/  FFMA R12, R0, R15, RZ ;  /* 0x0000000f000c7223 */ /* 0x000fc800000000ff */
[----:B------:R-:W-:-:S04]  /*2fe0*/  FFMA R10, R12, -R3, R0 ;  /* 0x800000030c0a7223 */ /* 0x000fc80000000000 */
[----:B------:R-:W-:Y:S01]  /*2ff0*/  FFMA R11, R15, R10, R12 ;  /* 0x0000000a0f0b7223 */ /* 0x000fe2000000000c */
[----:B-1----:R-:W-:Y:S06]  /*3000*/  @!P1 BRA `(.L_x_21) ;  /* 0x00000000000c9947 */ /* 0x002fec0003800000 */
[----:B------:R-:W-:-:S07]  /*3010*/  MOV R24, 0x3030 ;  /* 0x0000303000187802 */ /* 0x000fce0000000f00 */
[----:B0-----:R-:W-:Y:S05]  /*3020*/  CALL.REL.NOINC `($__internal_1_$__cuda_sm3x_div_rn_noftz_f32_slowpath) ;  /* 0x00000010007c7944 */ /* 0x001fea0003c00000 */
[----:B------:R-:W-:-:S07]  /*3030*/  MOV R11, R0 ;  /* 0x00000000000b7202 */ /* 0x000fce0000000f00 */
.L_x_21:
[----:B0-----:R-:W-:Y:S05]  /*3040*/  BSYNC.RECONVERGENT B0 ;  /* 0x0000000000007941 */ /* 0x001fea0003800200 */
.L_x_20:
[----:B------:R-:W-:Y:S02]  /*3050*/  IADD3 R14, P1, PT, R14, UR8, RZ ;  /* 0x000000080e0e7c10 */ /* 0x000fe4000ff3e0ff */
[----:B------:R-:W-:Y:S02]  /*3060*/  IADD3 R12, P2, PT, R28, R23, RZ ;  /* 0x000000171c0c7210 */ /* 0x000fe40007f5e0ff */
[----:B------:R-:W-:Y:S02]  /*3070*/  IADD3.X R15, PT, PT, R13, UR9, RZ, P1, !PT ;  /* 0x000000090d0f7c10 */ /* 0x000fe40008ffe4ff */
[----:B------:R-:W-:-:S03]  /*3080*/  IADD3.X R13, PT, PT, R29, R25, RZ, P2, !PT ;  /* 0x000000191d0d7210 */ /* 0x000fc600017fe4ff */
[----:B------:R0:W-:Y:S04]  /*3090*/  STG.E desc[UR6][R14.64], R11 ;  /* 0x0000000b0e007986 */ /* 0x0001e8000c101906 */
[----:B------:R-:W2:Y:S01]  /*30a0*/  LDG.E R19, desc[UR6][R12.64] ;  /* 0x000000060c137981 */ /* 0x000ea2000c1e1900 */
[----:B------:R-:W-:Y:S02]  /*30b0*/  HFMA2 R27, -RZ, RZ, 3.7421875, 0 ;  /* 0x437c0000ff1b7431 */ /* 0x000fe400000001ff */
[----:B------:R-:W-:Y:S01]  /*30c0*/  IMAD.MOV.U32 R0, RZ, RZ, 0x3bbb989d ;  /* 0x3bbb989dff007424 */ /* 0x000fe200078e00ff */
[----:B------:R-:W1:Y:S01]  /*30d0*/  MUFU.RCP R20, R3 ;  /* 0x0000000300147308 */ /* 0x000e620000001000 */
[----:B------:R-:W-:Y:S01]  /*30e0*/  BSSY.RECONVERGENT B0, `(.L_x_22) ;  /* 0x0000014000007945 */ /* 0x000fe20003800200 */
[----:B--2---:R-:W-:-:S04]  /*30f0*/  FADD R19, R19, -R6 ;  /* 0x8000000613137221 */ /* 0x004fc80000000000 */
[----:B------:R-:W-:-:S04]  /*3100*/  FFMA.SAT R0, R19, R0, 0.5 ;  /* 0x3f00000013007423 */ /* 0x000fc80000002000 */
[----:B------:R-:W-:-:S04]  /*3110*/  FFMA.RM R0, R0, R27, 12582913 ;  /* 0x4b40000100007423 */ /* 0x000fc8000000401b */
[C---:B------:R-:W-:Y:S01]  /*3120*/  FADD R10, R0.reuse, -12583039 ;  /* 0xcb40007f000a7421 */ /* 0x040fe20000000000 */
[----:B------:R-:W-:-:S03]  /*3130*/  SHF.L.U32 R0, R0, 0x17, RZ ;  /* 0x0000001700007819 */ /* 0x000fc600000006ff */
[----:B------:R-:W-:-:S04]  /*3140*/  FFMA R10, R19, 1.4426950216293334961, -R10 ;  /* 0x3fb8aa3b130a7823 */ /* 0x000fc8000000080a */
[----:B------:R-:W-:Y:S01]  /*3150*/  FFMA R10, R19, 1.925963033500011079e-08, R10 ;  /* 0x32a57060130a7823 */ /* 0x000fe2000000000a */
[----:B-1----:R-:W-:-:S03]  /*3160*/  FFMA R19, R20, -R3, 1 ;  /* 0x3f80000014137423 */ /* 0x002fc60000000803 */
[----:B0-----:R-:W0:Y:S02]  /*3170*/  MUFU.EX2 R11, R10 ;  /* 0x0000000a000b7308 */ /* 0x001e240000000800 */
[----:B0-----:R-:W-:Y:S01]  /*3180*/  FMUL R24, R0, R11 ;  /* 0x0000000b00187220 */ /* 0x001fe20000400000 */
[----:B------:R-:W-:-:S05]  /*3190*/  FFMA R0, R20, R19, R20 ;  /* 0x0000001314007223 */ /* 0x000fca0000000014 */
[----:B------:R-:W0:Y:S01]  /*31a0*/  FCHK P1, R24, R3 ;  /* 0x0000000318007302 */ /* 0x000e220000020000 */
[----:B------:R-:W-:-:S04]  /*31b0*/  FFMA R11, R0, R24, RZ ;  /* 0x00000018000b7223 */ /* 0x000fc800000000ff */
[----:B------:R-:W-:-:S04]  /*31c0*/  FFMA R20, R11, -R3, R24 ;  /* 0x800000030b147223 */ /* 0x000fc80000000018 */
[----:B------:R-:W-:Y:S01]  /*31d0*/  FFMA R0, R0, R20, R11 ;  /* 0x0000001400007223 */ /* 0x000fe2000000000b */
[----:B0-----:R-:W-:Y:S06]  /*31e0*/  @!P1 BRA `(.L_x_23) ;  /* 0x00000000000c9947 */ /* 0x001fec0003800000 */
[----:B------:R-:W-:Y:S01]  /*31f0*/  IMAD.MOV.U32 R0, RZ, RZ, R24 ;  /* 0x000000ffff007224 */ /* 0x000fe200078e0018 */
[----:B------:R-:W-:-:S07]  /*3200*/  MOV R24, 0x3220 ;  /* 0x0000322000187802 */ /* 0x000fce0000000f00 */
[----:B------:R-:W-:Y:S05]  /*3210*/  CALL.REL.NOINC `($__internal_1_$__cuda_sm3x_div_rn_noftz_f32_slowpath) ;  /* 0x0000001000007944 */ /* 0x000fea0003c00000 */
.L_x_23:
[----:B------:R-:W-:Y:S05]  /*3220*/  BSYNC.RECONVERGENT B0 ;  /* 0x0000000000007941 */ /* 0x000fea0003800200 */
.L_x_22:
[-C--:B------:R-:W-:Y:S02]  /*3230*/  IADD3 R14, P1, PT, R14, R23.reuse, RZ ;  /* 0x000000170e0e7210 */ /* 0x080fe40007f3e0ff */
[----:B------:R-:W-:Y:S02]  /*3240*/  IADD3 R12, P2, PT, R12, R23, RZ ;  /* 0x000000170c0c7210 */ /* 0x000fe40007f5e0ff */
[-C--:B------:R-:W-:Y:S02]  /*3250*/  IADD3.X R15, PT, PT, R15, R25.reuse, RZ, P1, !PT ;  /* 0x000000190f0f7210 */ /* 0x080fe40000ffe4ff */
[----:B------:R-:W-:-:S03]  /*3260*/  IADD3.X R13, PT, PT, R13, R25, RZ, P2, !PT ;  /* 0x000000190d0d7210 */ /* 0x000fc600017fe4ff */
[----:B------:R0:W-:Y:S04]  /*3270*/  STG.E desc[UR6][R14.64], R0 ;  /* 0x000000000e007986 */ /* 0x0001e8000c101906 */
[----:B------:R-:W2:Y:S01]  /*3280*/  LDG.E R11, desc[UR6][R12.64] ;  /* 0x000000060c0b7981 */ /* 0x000ea2000c1e1900 */
[----:B------:R-:W-:Y:S01]  /*3290*/  IMAD.MOV.U32 R10, RZ, RZ, 0x3bbb989d ;  /* 0x3bbb989dff0a7424 */ /* 0x000fe200078e00ff */
[----:B------:R-:W-:Y:S01]  /*32a0*/  MOV R19, 0x437c0000 ;  /* 0x437c000000137802 */ /* 0x000fe20000000f00 */
[----:B------:R-:W1:Y:S01]  /*32b0*/  MUFU.RCP R24, R3 ;  /* 0x0000000300187308 */ /* 0x000e620000001000 */
[----:B------:R-:W-:Y:S01]  /*32c0*/  BSSY.RECONVERGENT B0, `(.L_x_24) ;  /* 0x0000014000007945 */ /* 0x000fe20003800200 */
[----:B-1----:R-:W-:-:S04]  /*32d0*/  FFMA R27, R24, -R3, 1 ;  /* 0x3f800000181b7423 */ /* 0x002fc80000000803 */
[----:B0-----:R-:W-:Y:S01]  /*32e0*/  FFMA R0, R24, R27, R24 ;  /* 0x0000001b18007223 */ /* 0x001fe20000000018 */
[----:B--2---:R-:W-:-:S04]  /*32f0*/  FADD R11, R11, -R6 ;  /* 0x800000060b0b7221 */ /* 0x004fc80000000000 */
[----:B------:R-:W-:-:S04]  /*3300*/  FFMA.SAT R10, R11, R10, 0.5 ;  /* 0x3f0000000b0a7423 */ /* 0x000fc8000000200a */
[----:B------:R-:W-:-:S04]  /*3310*/  FFMA.RM R10, R10, R19, 12582913 ;  /* 0x4b4000010a0a7423 */ /* 0x000fc80000004013 */
[C---:B------:R-:W-:Y:S01]  /*3320*/  FADD R20, R10.reuse, -12583039 ;  /* 0xcb40007f0a147421 */ /* 0x040fe20000000000 */
[----:B------:R-:W-:-:S03]  /*3330*/  SHF.L.U32 R10, R10, 0x17, RZ ;  /* 0x000000170a0a7819 */ /* 0x000fc600000006ff */
[----:B------:R-:W-:-:S04]  /*3340*/  FFMA R20, R11, 1.4426950216293334961, -R20 ;  /* 0x3fb8aa3b0b147823 */ /* 0x000fc80000000814 */
[----:B------:R-:W-:-:S04]  /*3350*/  FFMA R20, R11, 1.925963033500011079e-08, R20 ;  /* 0x32a570600b147823 */ /* 0x000fc80000000014 */
[----:B------:R-:W0:Y:S02]  /*3360*/  MUFU.EX2 R11, R20 ;  /* 0x00000014000b7308 */ /* 0x000e240000000800 */
[----:B0-----:R-:W-:-:S06]  /*3370*/  FMUL R19, R10, R11 ;  /* 0x0000000b0a137220 */ /* 0x001fcc0000400000 */
        /* <DEDUP_REMOVED lines=8> */
.L_x_25:
[----:B------:R-:W-:Y:S05]  /*3400*/  BSYNC.RECONVERGENT B0 ;  /* 0x0000000000007941 */ /* 0x000fea0003800200 */
.L_x_24:
[-C--:B------:R-:W-:Y:S02]  /*3410*/  IADD3 R10, P2, PT, R12, R23.reuse, RZ ;  /* 0x000000170c0a7210 */ /* 0x080fe40007f5e0ff */
[----:B------:R-:W-:Y:S02]  /*3420*/  IADD3 R12, P1, PT, R14, R23, RZ ;  /* 0x000000170e0c7210 */ /* 0x000fe40007f3e0ff */
[-C--:B------:R-:W-:Y:S02]  /*3430*/  IADD3.X R11, PT, PT, R13, R25.reuse, RZ, P2, !PT ;  /* 0x000000190d0b7210 */ /* 0x080fe400017fe4ff */
[----:B------:R-:W-:-:S05]  /*3440*/  IADD3.X R13, PT, PT, R15, R25, RZ, P1, !PT ;  /* 0x000000190f0d7210 */ /* 0x000fca0000ffe4ff */
[----:B------:R0:W-:Y:S04]  /*3450*/  STG.E desc[UR6][R12.64], R0 ;  /* 0x000000000c007986 */ /* 0x0001e8000c101906 */
[----:B------:R-:W2:Y:S01]  /*3460*/  LDG.E R11, desc[UR6][R10.64] ;  /* 0x000000060a0b7981 */ /* 0x000ea2000c1e1900 */
[----:B------:R-:W-:Y:S02]  /*3470*/  HFMA2 R20, -RZ, RZ, 3.7421875, 0 ;  /* 0x437c0000ff147431 */ /* 0x000fe400000001ff */
[----:B------:R-:W-:Y:S01]  /*3480*/  IMAD.MOV.U32 R15, RZ, RZ, 0x3bbb989d ;  /* 0x3bbb989dff0f7424 */ /* 0x000fe200078e00ff */
[----:B------:R-:W-:Y:S01]  /*3490*/  BSSY.RECONVERGENT B0, `(.L_x_26) ;  /* 0x0000015000007945 */ /* 0x000fe20003800200 */
[----:B--2---:R-:W-:-:S04]  /*34a0*/  FADD R14, R11, -R6 ;  /* 0x800000060b0e7221 */ /* 0x004fc80000000000 */
[----:B------:R-:W-:-:S04]  /*34b0*/  FFMA.SAT R15, R14, R15, 0.5 ;  /* 0x3f0000000e0f7423 */ /* 0x000fc8000000200f */
[----:B------:R-:W-:Y:S02]  /*34c0*/  FFMA.RM R15, R15, R20, 12582913 ;  /* 0x4b4000010f0f7423 */ /* 0x000fe40000004014 */
[----:B------:R-:W1:Y:S02]  /*34d0*/  MUFU.RCP R20, R3 ;  /* 0x0000000300147308 */ /* 0x000e640000001000 */
[C---:B------:R-:W-:Y:S01]  /*34e0*/  FADD R19, R15.reuse, -12583039 ;  /* 0xcb40007f0f137421 */ /* 0x040fe20000000000 */
[----:B------:R-:W-:-:S03]  /*34f0*/  SHF.L.U32 R15, R15, 0x17, RZ ;  /* 0x000000170f0f7819 */ /* 0x000fc600000006ff */
[----:B------:R-:W-:-:S04]  /*3500*/  FFMA R19, R14, 1.4426950216293334961, -R19 ;  /* 0x3fb8aa3b0e137823 */ /* 0x000fc80000000813 */
[----:B------:R-:W-:-:S04]  /*3510*/  FFMA R19, R14, 1.925963033500011079e-08, R19 ;  /* 0x32a570600e137823 */ /* 0x000fc80000000013 */
[----:B0-----:R-:W0:Y:S01]  /*3520*/  MUFU.EX2 R0, R19 ;  /* 0x0000001300007308 */ /* 0x001e220000000800 */
[----:B-1----:R-:W-:Y:S01]  /*3530*/  FFMA R11, R20, -R3, 1 ;  /* 0x3f800000140b7423 */ /* 0x002fe20000000803 */
[----:B0-----:R-:W-:-:S03]  /*3540*/  FMUL R15, R15, R0 ;  /* 0x000000000f0f7220 */ /* 0x001fc60000400000 */
[----:B------:R-:W-:-:S03]  /*3550*/  FFMA R0, R20, R11, R20 ;  /* 0x0000000b14007223 */ /* 0x000fc60000000014 */
        /* <DEDUP_REMOVED lines=8> */
.L_x_27:
[----:B------:R-:W-:Y:S05]  /*35e0*/  BSYNC.RECONVERGENT B0 ;  /* 0x0000000000007941 */ /* 0x000fea0003800200 */
.L_x_26:
[----:B------:R-:W-:Y:S01]  /*35f0*/  IADD3 R10, P1, PT, R12, R23, RZ ;  /* 0x000000170c0a7210 */ /* 0x000fe20007f3e0ff */
[----:B------:R-:W-:-:S03]  /*3600*/  UIADD3 UR4, UP0, UPT, UR4, 0x4, URZ ;  /* 0x0000000404047890 */ /* 0x000fc6000ff1e0ff */
[----:B------:R-:W-:Y:S01]  /*3610*/  IADD3.X R11, PT, PT, R13, R25, RZ, P1, !PT ;  /* 0x000000190d0b7210 */ /* 0x000fe20000ffe4ff */
[----:B------:R-:W-:-:S04]  /*3620*/  UIADD3.X UR5, UPT, UPT, URZ, UR5, URZ, UP0, !UPT ;  /* 0x00000005ff057290 */ /* 0x000fc800087fe4ff */
[----:B------:R2:W-:Y:S01]  /*3630*/  STG.E desc[UR6][R10.64], R0 ;  /* 0x000000000a007986 */ /* 0x0005e2000c101906 */
[----:B------:R-:W-:Y:S07]  /*3640*/  @P0 BRA `(.L_x_28) ;  /* 0xfffffff400e40947 */ /* 0x000fee000383ffff */
.L_x_19:
[----:B------:R-:W-:-:S04]  /*3650*/  ISETP.NE.U32.AND P0, PT, R5, RZ, PT ;  /* 0x000000ff0500720c */ /* 0x000fc80003f05070 */
[----:B------:R-:W-:-:S13]  /*3660*/  ISETP.NE.AND.EX P0, PT, RZ, RZ, PT, P0 ;  /* 0x000000ffff00720c */ /* 0x000fda0003f05300 */
[----:B0-----:R-:W-:Y:S05]  /*3670*/  @!P0 EXIT ;  /* 0x000000000000894d */ /* 0x001fea0003800000 */
[----:B------:R-:W-:-:S04]  /*3680*/  ISETP.NE.U32.AND P0, PT, R5, 0x1, PT ;  /* 0x000000010500780c */ /* 0x000fc80003f05070 */
[----:B------:R-:W-:-:S13]  /*3690*/  ISETP.NE.AND.EX P0, PT, RZ, RZ, PT, P0 ;  /* 0x000000ffff00720c */ /* 0x000fda0003f05300 */
[----:B------:R-:W-:Y:S05]  /*36a0*/  @!P0 BRA `(.L_x_29) ;  /* 0x0000000400288947 */ /* 0x000fea0003800000 */
[----:B------:R-:W0:Y:S01]  /*36b0*/  LDCU.64 UR4, c[0x0][0x380] ;  /* 0x00007000ff0477ac */ /* 0x000e220008000a00 */
[----:B--2---:R-:W-:Y:S01]  /*36c0*/  MOV R10, R16 ;  /* 0x00000010000a7202 */ /* 0x004fe20000000f00 */
[----:B------:R-:W-:Y:S02]  /*36d0*/  IMAD R0, R2, R8, RZ ;  /* 0x0000000802007224 */ /* 0x000fe400078e02ff */
[----:B------:R-:W-:Y:S02]  /*36e0*/  IMAD.MOV.U32 R11, RZ, RZ, R7 ;  /* 0x000000ffff0b7224 */ /* 0x000fe400078e0007 */
[-C--:B------:R-:W-:Y:S02]  /*36f0*/  IMAD R5, R9, R4.reuse, R0 ;  /* 0x0000000409057224 */ /* 0x080fe400078e0200 */
[----:B------:R-:W-:-:S05]  /*3700*/  IMAD.WIDE.U32 R14, R8, R4, R10 ;  /* 0x00000004080e7225 */ /* 0x000fca00078e000a */
[----:B------:R-:W-:Y:S02]  /*3710*/  IADD3 R5, PT, PT, R15, R5, RZ ;  /* 0x000000050f057210 */ /* 0x000fe40007ffe0ff */
[C---:B------:R-:W-:Y:S02]  /*3720*/  SHF.L.U32 R13, R14.reuse, 0x2, RZ ;  /* 0x000000020e0d7819 */ /* 0x040fe400000006ff */
[----:B------:R-:W-:Y:S02]  /*3730*/  SHF.L.U64.HI R14, R14, 0x2, R5 ;  /* 0x000000020e0e7819 */ /* 0x000fe40000010205 */
[----:B0-----:R-:W-:-:S04]  /*3740*/  IADD3 R22, P0, PT, R13, UR4, RZ ;  /* 0x000000040d167c10 */ /* 0x001fc8000ff1e0ff */
[----:B------:R-:W-:-:S05]  /*3750*/  IADD3.X R23, PT, PT, R14, UR5, RZ, P0, !PT ;  /* 0x000000050e177c10 */ /* 0x000fca00087fe4ff */
[----:B------:R-:W2:Y:S01]  /*3760*/  LDG.E R5, desc[UR6][R22.64] ;  /* 0x0000000616057981 */ /* 0x000ea2000c1e1900 */
[----:B------:R-:W-:Y:S02]  /*3770*/  HFMA2 R11, -RZ, RZ, 3.7421875, 0 ;  /* 0x437c0000ff0b7431 */ /* 0x000fe400000001ff */
[----:B------:R-:W-:Y:S01]  /*3780*/  IMAD.MOV.U32 R0, RZ, RZ, 0x3bbb989d ;  /* 0x3bbb989dff007424 */ /* 0x000fe200078e00ff */
[----:B------:R-:W0:Y:S01]  /*3790*/  MUFU.RCP R12, R3 ;  /* 0x00000003000c7308 */ /* 0x000e220000001000 */
[----:B------:R-:W-:Y:S01]  /*37a0*/  BSSY.RECONVERGENT B0, `(.L_x_30) ;  /* 0x0000014000007945 */ /* 0x000fe20003800200 */
[----:B--2---:R-:W-:-:S04]  /*37b0*/  FADD R5, R5, -R6 ;  /* 0x8000000605057221 */ /* 0x004fc80000000000 */
[----:B------:R-:W-:-:S04]  /*37c0*/  FFMA.SAT R0, R5, R0, 0.5 ;  /* 0x3f00000005007423 */ /* 0x000fc80000002000 */
[----:B------:R-:W-:Y:S01]  /*37d0*/  FFMA.RM R0, R0, R11, 12582913 ;  /* 0x4b40000100007423 */ /* 0x000fe2000000400b */
[----:B0-----:R-:W-:-:S03]  /*37e0*/  FFMA R11, R12, -R3, 1 ;  /* 0x3f8000000c0b7423 */ /* 0x001fc60000000803 */
[C---:B------:R-:W-:Y:S01]  /*37f0*/  FADD R10, R0.reuse, -12583039 ;  /* 0xcb40007f000a7421 */ /* 0x040fe20000000000 */
[----:B------:R-:W-:-:S03]  /*3800*/  SHF.L.U32 R0, R0, 0x17, RZ ;  /* 0x0000001700007819 */ /* 0x000fc600000006ff */
[----:B------:R-:W-:-:S04]  /*3810*/  FFMA R10, R5, 1.4426950216293334961, -R10 ;  /* 0x3fb8aa3b050a7823 */ /* 0x000fc8000000080a */
[----:B------:R-:W-:-:S04]  /*3820*/  FFMA R10, R5, 1.925963033500011079e-08, R10 ;  /* 0x32a57060050a7823 */ /* 0x000fc8000000000a */
[----:B------:R-:W0:Y:S02]  /*3830*/  MUFU.EX2 R5, R10 ;  /* 0x0000000a00057308 */ /* 0x000e240000000800 */
        /* <DEDUP_REMOVED lines=10> */
.L_x_31:
[----:B------:R-:W-:Y:S05]  /*38e0*/  BSYNC.RECONVERGENT B0 ;  /* 0x0000000000007941 */ /* 0x000fea0003800200 */
.L_x_30:
[----:B------:R-:W0:Y:S01]  /*38f0*/  LDCU.64 UR4, c[0x0][0x390] ;  /* 0x00007200ff0477ac */ /* 0x000e220008000a00 */
[C---:B------:R-:W-:Y:S02]  /*3900*/  SHF.L.U32 R5, R8.reuse, 0x2, RZ ;  /* 0x0000000208057819 */ /* 0x040fe400000006ff */
[----:B------:R-:W-:Y:S02]  /*3910*/  SHF.L.U64.HI R12, R8, 0x2, R9 ;  /* 0x00000002080c7819 */ /* 0x000fe40000010209 */
[----:B------:R-:W-:-:S04]  /*3920*/  IADD3 R10, P1, PT, R5, R22, RZ ;  /* 0x00000016050a7210 */ /* 0x000fc80007f3e0ff */
[----:B------:R-:W-:Y:S02]  /*3930*/  IADD3.X R11, PT, PT, R12, R23, RZ, P1, !PT ;  /* 0x000000170c0b7210 */ /* 0x000fe40000ffe4ff */
[----:B0-----:R-:W-:-:S04]  /*3940*/  IADD3 R22, P0, PT, R13, UR4, RZ ;  /* 0x000000040d167c10 */ /* 0x001fc8000ff1e0ff */
[----:B------:R-:W-:-:S05]  /*3950*/  IADD3.X R23, PT, PT, R14, UR5, RZ, P0, !PT ;  /* 0x000000050e177c10 */ /* 0x000fca00087fe4ff */
[----:B------:R0:W-:Y:S04]  /*3960*/  STG.E desc[UR6][R22.64], R0 ;  /* 0x0000000016007986 */ /* 0x0001e8000c101906 */
[----:B------:R-:W2:Y:S01]  /*3970*/  LDG.E R11, desc[UR6][R10.64] ;  /* 0x000000060a0b7981 */ /* 0x000ea2000c1e1900 */
[----:B------:R-:W-:Y:S01]  /*3980*/  IMAD.MOV.U32 R14, RZ, RZ, 0x3bbb989d ;  /* 0x3bbb989dff0e7424 */ /* 0x000fe200078e00ff */
[----:B------:R-:W-:Y:S01]  /*3990*/  MOV R15, 0x437c0000 ;  /* 0x437c0000000f7802 */ /* 0x000fe20000000f00 */
[----:B------:R-:W1:Y:S01]  /*39a0*/  MUFU.RCP R24, R3 ;  /* 0x0000000300187308 */ /* 0x000e620000001000 */
[----:B------:R-:W-:Y:S01]  /*39b0*/  BSSY.RECONVERGENT B0, `(.L_x_32) ;  /* 0x0000014000007945 */ /* 0x000fe20003800200 */
[----:B--2---:R-:W-:Y:S01]  /*39c0*/  FADD R13, R11, -R6 ;  /* 0x800000060b0d7221 */ /* 0x004fe20000000000 */
[----:B-1----:R-:W-:-:S03]  /*39d0*/  FFMA R11, R24, -R3, 1 ;  /* 0x3f800000180b7423 */ /* 0x002fc60000000803 */
[----:B------:R-:W-:Y:S01]  /*39e0*/  FFMA.SAT R14, R13, R14, 0.5 ;  /* 0x3f0000000d0e7423 */ /* 0x000fe2000000200e */
[----:B0-----:R-:W-:-:S03]  /*39f0*/  FFMA R0, R24, R11, R24 ;  /* 0x0000000b18007223 */ /* 0x001fc60000000018 */
        /* <DEDUP_REMOVED lines=15> */
.L_x_33:
[----:B------:R-:W-:Y:S05]  /*3af0*/  BSYNC.RECONVERGENT B0 ;  /* 0x0000000000007941 */ /* 0x000fea0003800200 */
.L_x_32:
[----:B------:R-:W-:-:S04]  /*3b00*/  IADD3 R10, P0, PT, R5, R22, RZ ;  /* 0x00000016050a7210 */ /* 0x000fc80007f1e0ff */
[----:B------:R-:W-:Y:S02]  /*3b10*/  IADD3.X R11, PT, PT, R12, R23, RZ, P0, !PT ;  /* 0x000000170c0b7210 */ /* 0x000fe400007fe4ff */
[----:B------:R-:W-:-:S03]  /*3b20*/  IADD3 R4, P0, PT, R4, 0x2, RZ ;  /* 0x0000000204047810 */ /* 0x000fc60007f1e0ff */
[----:B------:R0:W-:Y:S01]  /*3b30*/  STG.E desc[UR6][R10.64], R0 ;  /* 0x000000000a007986 */ /* 0x0001e2000c101906 */
[----:B------:R-:W-:-:S09]  /*3b40*/  IADD3.X R2, PT, PT, RZ, R2, RZ, P0, !PT ;  /* 0x00000002ff027210 */ /* 0x000fd200007fe4ff */
.L_x_29:
[----:B------:R-:W-:-:S04]  /*3b50*/  LOP3.LUT R18, R18, 0x1, RZ, 0xc0, !PT ;  /* 0x0000000112127812 */ /* 0x000fc800078ec0ff */
[----:B------:R-:W-:-:S04]  /*3b60*/  ISETP.NE.U32.AND P0, PT, R18, 0x1, PT ;  /* 0x000000011200780c */ /* 0x000fc80003f05070 */
[----:B------:R-:W-:-:S13]  /*3b70*/  ISETP.NE.U32.AND.EX P0, PT, RZ, RZ, PT, P0 ;  /* 0x000000ffff00720c */ /* 0x000fda0003f05100 */
[----:B------:R-:W-:Y:S05]  /*3b80*/  @P0 EXIT ;  /* 0x000000000000094d */ /* 0x000fea0003800000 */
[----:B------:R-:W1:Y:S01]  /*3b90*/  LDCU.64 UR4, c[0x0][0x380] ;  /* 0x00007000ff0477ac */ /* 0x000e620008000a00 */
[----:B0-2---:R-:W-:Y:S01]  /*3ba0*/  MOV R11, R7 ;  /* 0x00000007000b7202 */ /* 0x005fe20000000f00 */
[----:B------:R-:W-:Y:S02]  /*3bb0*/  IMAD R2, R2, R8, RZ ;  /* 0x0000000802027224 */ /* 0x000fe400078e02ff */
[----:B------:R-:W-:Y:S02]  /*3bc0*/  IMAD.MOV.U32 R10, RZ, RZ, R16 ;  /* 0x000000ffff0a7224 */ /* 0x000fe400078e0010 */
[-C--:B------:R-:W-:Y:S02]  /*3bd0*/  IMAD R5, R9, R4.reuse, R2 ;  /* 0x0000000409057224 */ /* 0x080fe400078e0202 */
[----:B------:R-:W-:-:S04]  /*3be0*/  IMAD.WIDE.U32 R10, R8, R4, R10 ;  /* 0x00000004080a7225 */ /* 0x000fc800078e000a */
[----:B------:R-:W-:Y:S01]  /*3bf0*/  IMAD.SHL.U32 R2, R10, 0x4, RZ ;  /* 0x000000040a027824 */ /* 0x000fe200078e00ff */
[----:B------:R-:W-:-:S04]  /*3c00*/  IADD3 R5, PT, PT, R11, R5, RZ ;  /* 0x000000050b057210 */ /* 0x000fc80007ffe0ff */
[----:B------:R-:W-:Y:S02]  /*3c10*/  SHF.L.U64.HI R4, R10, 0x2, R5 ;  /* 0x000000020a047819 */ /* 0x000fe40000010205 */
[----:B-1----:R-:W-:-:S04]  /*3c20*/  IADD3 R8, P0, PT, R2, UR4, RZ ;  /* 0x0000000402087c10 */ /* 0x002fc8000ff1e0ff */
[----:B------:R-:W-:-:S06]  /*3c30*/  IADD3.X R9, PT, PT, R4, UR5, RZ, P0, !PT ;  /* 0x0000000504097c10 */ /* 0x000fcc00087fe4ff */
[----:B------:R-:W2:Y:S01]  /*3c40*/  LDG.E R9, desc[UR6][R8.64] ;  /* 0x0000000608097981 */ /* 0x000ea2000c1e1900 */
[----:B------:R-:W-:Y:S01]  /*3c50*/  HFMA2 R5, -RZ, RZ, 0.96630859375, -0.0022525787353515625 ;  /* 0x3bbb989dff057431 */ /* 0x000fe200000001ff */
[----:B------:R-:W-:Y:S01]  /*3c60*/  MOV R7, 0x437c0000 ;  /* 0x437c000000077802 */ /* 0x000fe20000000f00 */
[----:B------:R-:W0:Y:S01]  /*3c70*/  MUFU.RCP R10, R3 ;  /* 0x00000003000a7308 */ /* 0x000e220000001000 */
[----:B------:R-:W-:Y:S01]  /*3c80*/  BSSY.RECONVERGENT B0, `(.L_x_34) ;  /* 0x0000014000007945 */ /* 0x000fe20003800200 */
[----:B--2---:R-:W-:-:S04]  /*3c90*/  FADD R6, R9, -R6 ;  /* 0x8000000609067221 */ /* 0x004fc80000000000 */
[----:B------:R-:W-:-:S04]  /*3ca0*/  FFMA.SAT R0, R6, R5, 0.5 ;  /* 0x3f00000006007423 */ /* 0x000fc80000002005 */
[----:B------:R-:W-:Y:S01]  /*3cb0*/  FFMA.RM R0, R0, R7, 12582913 ;  /* 0x4b40000100007423 */ /* 0x000fe20000004007 */
[----:B0-----:R-:W-:-:S03]  /*3cc0*/  FFMA R7, R10, -R3, 1 ;  /* 0x3f8000000a077423 */ /* 0x001fc60000000803 */
[C---:B------:R-:W-:Y:S01]  /*3cd0*/  FADD R5, R0.reuse, -12583039 ;  /* 0xcb40007f00057421 */ /* 0x040fe20000000000 */
[----:B------:R-:W-:-:S03]  /*3ce0*/  IMAD.SHL.U32 R0, R0, 0x800000, RZ ;  /* 0x0080000000007824 */ /* 0x000fc600078e00ff */
[----:B------:R-:W-:-:S04]  /*3cf0*/  FFMA R5, R6, 1.4426950216293334961, -R5 ;  /* 0x3fb8aa3b06057823 */ /* 0x000fc80000000805 */
[----:B------:R-:W-:-:S06]  /*3d00*/  FFMA R5, R6, 1.925963033500011079e-08, R5 ;  /* 0x32a5706006057823 */ /* 0x000fcc0000000005 */
        /* <DEDUP_REMOVED lines=8> */
[----:B------:R-:W-:Y:S02]  /*3d90*/  MOV R0, R9 ;  /* 0x0000000900007202 */ /* 0x000fe40000000f00 */
[----:B------:R-:W-:-:S07]  /*3da0*/  MOV R24, 0x3dc0 ;  /* 0x00003dc000187802 */ /* 0x000fce0000000f00 */
[----:B------:R-:W-:Y:S05]  /*3db0*/  CALL.REL.NOINC `($__internal_1_$__cuda_sm3x_div_rn_noftz_f32_slowpath) ;  /* 0x0000000400187944 */ /* 0x000fea0003c00000 */
.L_x_35:
[----:B------:R-:W-:Y:S05]  /*3dc0*/  BSYNC.RECONVERGENT B0 ;  /* 0x0000000000007941 */ /* 0x000fea0003800200 */
.L_x_34:
[----:B------:R-:W0:Y:S02]  /*3dd0*/  LDCU.64 UR4, c[0x0][0x390] ;  /* 0x00007200ff0477ac */ /* 0x000e240008000a00 */
[----:B0-----:R-:W-:-:S04]  /*3de0*/  IADD3 R2, P0, PT, R2, UR4, RZ ;  /* 0x0000000402027c10 */ /* 0x001fc8000ff1e0ff */
[----:B------:R-:W-:-:S05]  /*3df0*/  IADD3.X R3, PT, PT, R4, UR5, RZ, P0, !PT ;  /* 0x0000000504037c10 */ /* 0x000fca00087fe4ff */
[----:B------:R-:W-:Y:S01]  /*3e00*/  STG.E desc[UR6][R2.64], R0 ;  /* 0x0000000002007986 */ /* 0x000fe2000c101906 */
[----:B------:R-:W-:Y:S05]  /*3e10*/  EXIT ;  /* 0x000000000000794d */ /* 0x000fea0003800000 */
        .weak           $__internal_0_$__cuda_sm20_rem_u64
        .type           $__internal_0_$__cuda_sm20_rem_u64,@function
        .size           $__internal_0_$__cuda_sm20_rem_u64,($__internal_1_$__cuda_sm3x_div_rn_noftz_f32_slowpath - $__internal_0_$__cuda_sm20_rem_u64)
$__internal_0_$__cuda_sm20_rem_u64:
[----:B------:R-:W-:Y:S01]  /*3e20*/  MOV R10, R8 ;  /* 0x00000008000a7202 */ /* 0x000fe20000000f00 */
[----:B------:R-:W-:-:S04]  /*3e30*/  IMAD.MOV.U32 R11, RZ, RZ, R9 ;  /* 0x000000ffff0b7224 */ /* 0x000fc800078e0009 */
[----:B------:R-:W0:Y:S08]  /*3e40*/  I2F.U64.RP R2, R10 ;  /* 0x0000000a00027312 */ /* 0x000e300000309000 */
[----:B0-----:R-:W0:Y:S02]  /*3e50*/  MUFU.RCP R2, R2 ;  /* 0x0000000200027308 */ /* 0x001e240000001000 */
[----:B0-----:R-:W-:-:S06]  /*3e60*/  IADD3 R4, PT, PT, R2, 0x1ffffffe, RZ ;  /* 0x1ffffffe02047810 */ /* 0x001fcc0007ffe0ff */
[----:B------:R-:W0:Y:S02]  /*3e70*/  F2I.U64.TRUNC R4, R4 ;  /* 0x0000000400047311 */ /* 0x000e24000020d800 */
[----:B0-----:R-:W-:-:S04]  /*3e80*/  IMAD.WIDE.U32 R6, R4, R8, RZ ;  /* 0x0000000804067225 */ /* 0x001fc800078e00ff */
[----:B------:R-:W-:Y:S01]  /*3e90*/  IMAD R7, R4, R9, R7 ;  /* 0x0000000904077224 */ /* 0x000fe200078e0207 */
[----:B------:R-:W-:-:S03]  /*3ea0*/  IADD3 R13, P0, PT, RZ, -R6, RZ ;  /* 0x80000006ff0d7210 */ /* 0x000fc60007f1e0ff */
[----:B------:R-:W-:Y:S02]  /*3eb0*/  IMAD R7, R5, R8, R7 ;  /* 0x0000000805077224 */ /* 0x000fe400078e0207 */
[----:B------:R-:W-:-:S03]  /*3ec0*/  IMAD.HI.U32 R6, R4, R13, RZ ;  /* 0x0000000d04067227 */ /* 0x000fc600078e00ff */
[----:B------:R-:W-:Y:S01]  /*3ed0*/  IADD3.X R15, PT, PT, RZ, ~R7, RZ, P0, !PT ;  /* 0x80000007ff0f7210 */ /* 0x000fe200007fe4ff */
[----:B------:R-:W-:-:S04]  /*3ee0*/  IMAD.MOV.U32 R7, RZ, RZ, R4 ;  /* 0x000000ffff077224 */ /* 0x000fc800078e0004 */
[----:B------:R-:W-:-:S04]  /*3ef0*/  IMAD.WIDE.U32 R6, P0, R4, R15, R6 ;  /* 0x0000000f04067225 */ /* 0x000fc80007800006 */
[C---:B------:R-:W-:Y:S02]  /*3f00*/  IMAD R11, R5.reuse, R15, RZ ;  /* 0x0000000f050b7224 */ /* 0x040fe400078e02ff */
[----:B------:R-:W-:-:S04]  /*3f10*/  IMAD.HI.U32 R6, P1, R5, R13, R6 ;  /* 0x0000000d05067227 */ /* 0x000fc80007820006 */
[----:B------:R-:W-:Y:S01]  /*3f20*/  IMAD.HI.U32 R15, R5, R15, RZ ;  /* 0x0000000f050f7227 */ /* 0x000fe200078e00ff */
[----:B------:R-:W-:-:S04]  /*3f30*/  IADD3 R7, P2, PT, R11, R6, RZ ;  /* 0x000000060b077210 */ /* 0x000fc80007f5e0ff */
[----:B------:R-:W-:Y:S01]  /*3f40*/  IADD3.X R2, PT, PT, R15, R5, RZ, P0, !PT ;  /* 0x000000050f027210 */ /* 0x000fe200007fe4ff */
[----:B------:R-:W-:-:S03]  /*3f50*/  IMAD.WIDE.U32 R4, R7, R8, RZ ;  /* 0x0000000807047225 */ /* 0x000fc600078e00ff */
[----:B------:R-:W-:Y:S01]  /*3f60*/  IADD3.X R11, PT, PT, RZ, RZ, R2, P2, P1 ;  /* 0x000000ffff0b7210 */ /* 0x000fe200017e2402 */
[----:B------:R-:W-:Y:S01]  /*3f70*/  IMAD R2, R7, R9, R5 ;  /* 0x0000000907027224 */ /* 0x000fe200078e0205 */
[----:B------:R-:W-:-:S03]  /*3f80*/  IADD3 R5, P0, PT, RZ, -R4, RZ ;  /* 0x80000004ff057210 */ /* 0x000fc60007f1e0ff */
[----:B------:R-:W-:Y:S02]  /*3f90*/  IMAD R2, R11, R8, R2 ;  /* 0x000000080b027224 */ /* 0x000fe400078e0202 */
[----:B------:R-:W-:-:S03]  /*3fa0*/  IMAD.HI.U32 R6, R7, R5, RZ ;  /* 0x0000000507067227 */ /* 0x000fc600078e00ff */
[----:B------:R-:W-:-:S05]  /*3fb0*/  IADD3.X R4, PT, PT, RZ, ~R2, RZ, P0, !PT ;  /* 0x80000002ff047210 */ /* 0x000fca00007fe4ff */
[----:B------:R-:W-:-:S04]  /*3fc0*/  IMAD.WIDE.U32 R6, P0, R7, R4, R6 ;  /* 0x0000000407067225 */ /* 0x000fc80007800006 */
[C---:B------:R-:W-:Y:S02]  /*3fd0*/  IMAD R13, R11.reuse, R4, RZ ;  /* 0x000000040b0d7224 */ /* 0x040fe400078e02ff */
[----:B------:R-:W-:-:S04]  /*3fe0*/  IMAD.HI.U32 R2, P1, R11, R5, R6 ;  /* 0x000000050b027227 */ /* 0x000fc80007820006 */
[----:B------:R-:W-:Y:S02]  /*3ff0*/  HFMA2 R5, -RZ, RZ, 0, 0 ;  /* 0x00000000ff057431 */ /* 0x000fe400000001ff */
[----:B------:R-:W-:Y:S01]  /*4000*/  IMAD.HI.U32 R6, R11, R4, RZ ;  /* 0x000000040b067227 */ /* 0x000fe200078e00ff */
[----:B------:R-:W-:-:S03]  /*4010*/  IADD3 R2, P2, PT, R13, R2, RZ ;  /* 0x000000020d027210 */ /* 0x000fc60007f5e0ff */
[----:B------:R-:W-:Y:S02]  /*4020*/  IMAD.X R11, R6, 0x1, R11, P0 ;  /* 0x00000001060b7824 */ /* 0x000fe400000e060b */
[----:B------:R-:W-:-:S03]  /*4030*/  IMAD.HI.U32 R4, R2, R3, RZ ;  /* 0x0000000302047227 */ /* 0x000fc600078e00ff */
[----:B------:R-:W-:Y:S01]  /*4040*/  IADD3.X R11, PT, PT, RZ, RZ, R11, P2, P1 ;  /* 0x000000ffff0b7210 */ /* 0x000fe200017e240b */
[----:B------:R-:W-:-:S04]  /*4050*/  IMAD.WIDE.U32 R4, RZ, R2, R4 ;  /* 0x00000002ff047225 */ /* 0x000fc800078e0004 */
[----:B------:R-:W-:-:S05]  /*4060*/  IMAD.HI.U32 R4, P0, R11, R3, R4 ;  /* 0x000000030b047227 */ /* 0x000fca0007800004 */
[----:B------:R-:W-:Y:S02]  /*4070*/  IADD3 R7, P1, PT, RZ, R4, RZ ;  /* 0x00000004ff077210 */ /* 0x000fe40007f3e0ff */
[----:B------:R-:W-:-:S03]  /*4080*/  IADD3.X R2, PT, PT, RZ, RZ, RZ, P0, !PT ;  /* 0x000000ffff027210 */ /* 0x000fc600007fe4ff */
[----:B------:R-:W-:-:S04]  /*4090*/  IMAD.WIDE.U32 R4, R7, R8, RZ ;  /* 0x0000000807047225 */ /* 0x000fc800078e00ff */
[----:B------:R-:W-:Y:S01]  /*40a0*/  IMAD.X R11, RZ, RZ, R2, P1 ;  /* 0x000000ffff0b7224 */ /* 0x000fe200008e0602 */
[----:B------:R-:W-:Y:S01]  /*40b0*/  IADD3 R13, P1, PT, -R4, R3, RZ ;  /* 0x00000003040d7210 */ /* 0x000fe20007f3e1ff */
[----:B------:R-:W-:-:S03]  /*40c0*/  IMAD R7, R7, R9, R5 ;  /* 0x0000000907077224 */ /* 0x000fc600078e0205 */
[-C--:B------:R-:W-:Y:S01]  /*40d0*/  ISETP.GE.U32.AND P0, PT, R13, R8.reuse, PT ;  /* 0x000000080d00720c */ /* 0x080fe20003f06070 */
[----:B------:R-:W-:-:S05]  /*40e0*/  IMAD R7, R11, R8, R7 ;  /* 0x000000080b077224 */ /* 0x000fca00078e0207 */
[----:B------:R-:W-:Y:S02]  /*40f0*/  IADD3.X R2, PT, PT, RZ, ~R7, RZ, P1, !PT ;  /* 0x80000007ff027210 */ /* 0x000fe40000ffe4ff */
[----:B------:R-:W-:Y:S02]  /*4100*/  IADD3 R5, P1, PT, -R8, R13, RZ ;  /* 0x0000000d08057210 */ /* 0x000fe40007f3e1ff */
[----:B------:R-:W-:Y:S02]  /*4110*/  ISETP.GE.U32.AND.EX P0, PT, R2, R9, PT, P0 ;  /* 0x000000090200720c */ /* 0x000fe40003f06100 */
[-C--:B------:R-:W-:Y:S02]  /*4120*/  IADD3.X R4, PT, PT, ~R9, R2.reuse, RZ, P1, !PT ;  /* 0x0000000209047210 */ /* 0x080fe40000ffe5ff */
[----:B------:R-:W-:Y:S02]  /*4130*/  SEL R5, R5, R13, P0 ;  /* 0x0000000d05057207 */ /* 0x000fe40000000000 */
[----:B------:R-:W-:-:S02]  /*4140*/  SEL R4, R4, R2, P0 ;  /* 0x0000000204047207 */ /* 0x000fc40000000000 */
[----:B------:R-:W-:Y:S02]  /*4150*/  ISETP.GE.U32.AND P0, PT, R5, R8, PT ;  /* 0x000000080500720c */ /* 0x000fe40003f06070 */
[----:B------:R-:W-:Y:S02]  /*4160*/  IADD3 R2, P2, PT, -R8, R5, RZ ;  /* 0x0000000508027210 */ /* 0x000fe40007f5e1ff */
[----:B------:R-:W-:Y:S02]  /*4170*/  ISETP.GE.U32.AND.EX P0, PT, R4, R9, PT, P0 ;  /* 0x000000090400720c */ /* 0x000fe40003f06100 */
[----:B------:R-:W-:Y:S01]  /*4180*/  ISETP.NE.U32.AND P1, PT, R8, RZ, PT ;  /* 0x000000ff0800720c */ /* 0x000fe20003f25070 */
[----:B------:R-:W-:Y:S01]  /*4190*/  IMAD.X R7, R4, 0x1, ~R9, P2 ;  /* 0x0000000104077824 */ /* 0x000fe200010e0e09 */
[----:B------:R-:W-:Y:S01]  /*41a0*/  SEL R2, R2, R5, P0 ;  /* 0x0000000502027207 */ /* 0x000fe20000000000 */
[----:B------:R-:W-:Y:S01]  /*41b0*/  HFMA2 R5, -RZ, RZ, 0, 0 ;  /* 0x00000000ff057431 */ /* 0x000fe200000001ff */
[----:B------:R-:W-:-:S02]  /*41c0*/  ISETP.NE.AND.EX P1, PT, R9, RZ, PT, P1 ;  /* 0x000000ff0900720c */ /* 0x000fc40003f25310 */
[----:B------:R-:W-:Y:S02]  /*41d0*/  SEL R7, R7, R4, P0 ;  /* 0x0000000407077207 */ /* 0x000fe40000000000 */
[----:B------:R-:W-:Y:S02]  /*41e0*/  MOV R4, R0 ;  /* 0x0000000000047202 */ /* 0x000fe40000000f00 */
[----:B------:R-:W-:Y:S02]  /*41f0*/  SEL R2, R2, 0xffffffff, P1 ;  /* 0xffffffff02027807 */ /* 0x000fe40000800000 */
[----:B------:R-:W-:Y:S01]  /*4200*/  SEL R7, R7, 0xffffffff, P1 ;  /* 0xffffffff07077807 */ /* 0x000fe20000800000 */
[----:B------:R-:W-:Y:S06]  /*4210*/  RET.REL.NODEC R4 `(_Z14softmax_kernelPKfiPfPKmmm) ;  /* 0xffffffbc04787950 */ /* 0x000fec0003c3ffff */
        .weak           $__internal_1_$__cuda_sm3x_div_rn_noftz_f32_slowpath
        .type           $__internal_1_$__cuda_sm3x_div_rn_noftz_f32_slowpath,@function
        .size           $__internal_1_$__cuda_sm3x_div_rn_noftz_f32_slowpath,(.L_x_49 - $__internal_1_$__cuda_sm3x_div_rn_noftz_f32_slowpath)
$__internal_1_$__cuda_sm3x_div_rn_noftz_f32_slowpath:
[----:B------:R-:W-:Y:S01]  /*4220*/  SHF.R.U32.HI R20, RZ, 0x17, R3 ;  /* 0x00000017ff147819 */ /* 0x000fe20000011603 */
[----:B------:R-:W-:Y:S01]  /*4230*/  BSSY.RECONVERGENT B1, `(.L_x_36) ;  /* 0x0000063000017945 */ /* 0x000fe20003800200 */
[----:B------:R-:W-:Y:S02]  /*4240*/  SHF.R.U32.HI R11, RZ, 0x17, R0 ;  /* 0x00000017ff0b7819 */ /* 0x000fe40000011600 */
[----:B------:R-:W-:Y:S02]  /*4250*/  LOP3.LUT R20, R20, 0xff, RZ, 0xc0, !PT ;  /* 0x000000ff14147812 */ /* 0x000fe400078ec0ff */
[----:B------:R-:W-:Y:S02]  /*4260*/  LOP3.LUT R11, R11, 0xff, RZ, 0xc0, !PT ;  /* 0x000000ff0b0b7812 */ /* 0x000fe400078ec0ff */
[----:B------:R-:W-:Y:S01]  /*4270*/  MOV R27, R3 ;  /* 0x00000003001b7202 */ /* 0x000fe20000000f00 */
[----:B------:R-:W-:Y:S01]  /*4280*/  VIADD R19, R20, 0xffffffff ;  /* 0xffffffff14137836 */ /* 0x000fe20000000000 */
[----:B------:R-:W-:-:S04]  /*4290*/  IADD3 R10, PT, PT, R11, -0x1, RZ ;  /* 0xffffffff0b0a7810 */ /* 0x000fc80007ffe0ff */
[----:B------:R-:W-:-:S04]  /*42a0*/  ISETP.GT.U32.AND P1, PT, R19, 0xfd, PT ;  /* 0x000000fd1300780c */ /* 0x000fc80003f24070 */
[----:B------:R-:W-:-:S13]  /*42b0*/  ISETP.GT.U32.OR P1, PT, R10, 0xfd, P1 ;  /* 0x000000fd0a00780c */ /* 0x000fda0000f24470 */
[----:B------:R-:W-:Y:S01]  /*42c0*/  @!P1 IMAD.MOV.U32 R26, RZ, RZ, RZ ;  /* 0x000000ffff1a9224 */ /* 0x000fe200078e00ff */
[----:B------:R-:W-:Y:S06]  /*42d0*/  @!P1 BRA `(.L_x_37) ;  /* 0x00000000005c9947 */ /* 0x000fec0003800000 */
[----:B------:R-:W-:Y:S02]  /*42e0*/  FSETP.GTU.FTZ.AND P1, PT, |R0|, +INF , PT ;  /* 0x7f8000000000780b */ /* 0x000fe40003f3c200 */
[----:B------:R-:W-:-:S04]  /*42f0*/  FSETP.GTU.FTZ.AND P2, PT, |R3|, +INF , PT ;  /* 0x7f8000000300780b */ /* 0x000fc80003f5c200 */
[----:B------:R-:W-:-:S13]  /*4300*/  PLOP3.LUT P1, PT, P1, P2, PT, 0xf8, 0x8f ;  /* 0x00000000008f781c */ /* 0x000fda0000f25f70 */
[----:B------:R-:W-:Y:S05]  /*4310*/  @P1 BRA `(.L_x_38) ;  /* 0x00000004004c1947 */ /* 0x000fea0003800000 */
[----:B------:R-:W-:-:S13]  /*4320*/  LOP3.LUT P1, RZ, R27, 0x7fffffff, R0, 0xc8, !PT ;  /* 0x7fffffff1bff7812 */ /* 0x000fda000782c800 */
[----:B------:R-:W-:Y:S05]  /*4330*/  @!P1 BRA `(.L_x_39) ;  /* 0x00000004003c9947 */ /* 0x000fea0003800000 */
[C---:B------:R-:W-:Y:S02]  /*4340*/  FSETP.NEU.FTZ.AND P3, PT, |R0|.reuse, +INF , PT ;  /* 0x7f8000000000780b */ /* 0x040fe40003f7d200 */
[----:B------:R-:W-:Y:S02]  /*4350*/  FSETP.NEU.FTZ.AND P2, PT, |R3|, +INF , PT ;  /* 0x7f8000000300780b */ /* 0x000fe40003f5d200 */
[----:B------:R-:W-:-:S11]  /*4360*/  FSETP.NEU.FTZ.AND P1, PT, |R0|, +INF , PT ;  /* 0x7f8000000000780b */ /* 0x000fd60003f3d200 */
[----:B------:R-:W-:Y:S05]  /*4370*/  @!P2 BRA !P3, `(.L_x_39) ;  /* 0x00000004002ca947 */ /* 0x000fea0005800000 */
[----:B------:R-:W-:-:S04]  /*4380*/  LOP3.LUT P3, RZ, R0, 0x7fffffff, RZ, 0xc0, !PT ;  /* 0x7fffffff00ff7812 */ /* 0x000fc8000786c0ff */
[----:B------:R-:W-:-:S13]  /*4390*/  PLOP3.LUT P2, PT, P2, P3, PT, 0x2f, 0xf2 ;  /* 0x0000000000f2781c */ /* 0x000fda0001746577 */
[----:B------:R-:W-:Y:S05]  /*43a0*/  @P2 BRA `(.L_x_40) ;  /* 0x0000000400182947 */ /* 0x000fea0003800000 */
[----:B------:R-:W-:-:S04]  /*43b0*/  LOP3.LUT P2, RZ, R27, 0x7fffffff, RZ, 0xc0, !PT ;  /* 0x7fffffff1bff7812 */ /* 0x000fc8000784c0ff */
[----:B------:R-:W-:-:S13]  /*43c0*/  PLOP3.LUT P1, PT, P1, P2, PT, 0x2f, 0xf2 ;  /* 0x0000000000f2781c */ /* 0x000fda0000f24577 */
[----:B------:R-:W-:Y:S05]  /*43d0*/  @P1 BRA `(.L_x_41) ;  /* 0x0000000400001947 */ /* 0x000fea0003800000 */
[----:B------:R-:W-:Y:S02]  /*43e0*/  ISETP.GE.AND P1, PT, R10, RZ, PT ;  /* 0x000000ff0a00720c */ /* 0x000fe40003f26270 */
[----:B------:R-:W-:-:S11]  /*43f0*/  ISETP.GE.AND P2, PT, R19, RZ, PT ;  /* 0x000000ff1300720c */ /* 0x000fd60003f46270 */
[----:B------:R-:W-:Y:S01]  /*4400*/  @P1 MOV R26, RZ ;  /* 0x000000ff001a1202 */ /* 0x000fe20000000f00 */
[----:B------:R-:W-:Y:S01]  /*4410*/  @!P1 FFMA R0, R0, 1.84467440737095516160e+19, RZ ;  /* 0x5f80000000009823 */ /* 0x000fe200000000ff */
[----:B------:R-:W-:Y:S01]  /*4420*/  @!P1 MOV R26, 0xffffffc0 ;  /* 0xffffffc0001a9802 */ /* 0x000fe20000000f00 */
[----:B------:R-:W-:-:S04]  /*4430*/  @!P2 FFMA R27, R3, 1.84467440737095516160e+19, RZ ;  /* 0x5f800000031ba823 */ /* 0x000fc800000000ff */
[----:B------:R-:W-:-:S07]  /*4440*/  @!P2 VIADD R26, R26, 0x40 ;  /* 0x000000401a1aa836 */ /* 0x000fce0000000000 */
.L_x_37:
[----:B------:R-:W-:Y:S01]  /*4450*/  LEA R10, R20, 0xc0800000, 0x17 ;  /* 0xc0800000140a7811 */ /* 0x000fe200078eb8ff */
[----:B------:R-:W-:Y:S01]  /*4460*/  BSSY.RECONVERGENT B2, `(.L_x_42) ;  /* 0x0000036000027945 */ /* 0x000fe20003800200 */
[----:B------:R-:W-:Y:S02]  /*4470*/  IADD3 R11, PT, PT, R11, -0x7f, RZ ;  /* 0xffffff810b0b7810 */ /* 0x000fe40007ffe0ff */
[----:B------:R-:W-:Y:S02]  /*4480*/  IADD3 R27, PT, PT, -R10, R27, RZ ;  /* 0x0000001b0a1b7210 */ /* 0x000fe40007ffe1ff */
[C---:B------:R-:W-:Y:S01]  /*4490*/  IADD3 R20, PT, PT, R11.reuse, 0x7f, -R20 ;  /* 0x0000007f0b147810 */ /* 0x040fe20007ffe814 */
[----:B------:R-:W-:Y:S01]  /*44a0*/  IMAD R0, R11, -0x800000, R0 ;  /* 0xff8000000b007824 */ /* 0x000fe200078e0200 */
[----:B------:R0:W1:Y:S02]  /*44b0*/  MUFU.RCP R10, R27 ;  /* 0x0000001b000a7308 */ /* 0x0000640000001000 */
[----:B0-----:R-:W-:-:S04]  /*44c0*/  FADD.FTZ R27, -R27, -RZ ;  /* 0x800000ff1b1b7221 */ /* 0x001fc80000010100 */
[----:B-1----:R-:W-:-:S04]  /*44d0*/  FFMA R19, R10, R27, 1 ;  /* 0x3f8000000a137423 */ /* 0x002fc8000000001b */
[----:B------:R-:W-:-:S04]  /*44e0*/  FFMA R10, R10, R19, R10 ;  /* 0x000000130a0a7223 */ /* 0x000fc8000000000a */
[----:B------:R-:W-:-:S04]  /*44f0*/  FFMA R11, R0, R10, RZ ;  /* 0x0000000a000b7223 */ /* 0x000fc800000000ff */
[----:B------:R-:W-:-:S04]  /*4500*/  FFMA R19, R27, R11, R0 ;  /* 0x0000000b1b137223 */ /* 0x000fc80000000000 */
[----:B------:R-:W-:-:S04]  /*4510*/  FFMA R19, R10, R19, R11 ;  /* 0x000000130a137223 */ /* 0x000fc8000000000b */
[----:B------:R-:W-:Y:S01]  /*4520*/  FFMA R11, R27, R19, R0 ;  /* 0x000000131b0b7223 */ /* 0x000fe20000000000 */
[----:B------:R-:W-:-:S03]  /*4530*/  IMAD.IADD R27, R20, 0x1, R26 ;  /* 0x00000001141b7824 */ /* 0x000fc600078e021a */
[----:B------:R-:W-:-:S05]  /*4540*/  FFMA R0, R10, R11, R19 ;  /* 0x0000000b0a007223 */ /* 0x000fca0000000013 */
[----:B------:R-:W-:-:S04]  /*4550*/  SHF.R.U32.HI R20, RZ, 0x17, R0 ;  /* 0x00000017ff147819 */ /* 0x000fc80000011600 */
[----:B------:R-:W-:-:S04]  /*4560*/  LOP3.LUT R20, R20, 0xff, RZ, 0xc0, !PT ;  /* 0x000000ff14147812 */ /* 0x000fc800078ec0ff */
[----:B------:R-:W-:-:S04]  /*4570*/  IADD3 R20, PT, PT, R20, R27, RZ ;  /* 0x0000001b14147210 */ /* 0x000fc80007ffe0ff */
[----:B------:R-:W-:-:S04]  /*4580*/  IADD3 R26, PT, PT, R20, -0x1, RZ ;  /* 0xffffffff141a7810 */ /* 0x000fc80007ffe0ff */
[----:B------:R-:W-:-:S13]  /*4590*/  ISETP.GE.U32.AND P1, PT, R26, 0xfe, PT ;  /* 0x000000fe1a00780c */ /* 0x000fda0003f26070 */
[----:B------:R-:W-:Y:S05]  /*45a0*/  @!P1 BRA `(.L_x_43) ;  /* 0x0000000000809947 */ /* 0x000fea0003800000 */
[----:B------:R-:W-:-:S13]  /*45b0*/  ISETP.GT.AND P1, PT, R20, 0xfe, PT ;  /* 0x000000fe1400780c */ /* 0x000fda0003f24270 */
[----:B------:R-:W-:Y:S05]  /*45c0*/  @P1 BRA `(.L_x_44) ;  /* 0x00000000006c1947 */ /* 0x000fea0003800000 */
[----:B------:R-:W-:-:S13]  /*45d0*/  ISETP.GE.AND P1, PT, R20, 0x1, PT ;  /* 0x000000011400780c */ /* 0x000fda0003f26270 */
[----:B------:R-:W-:Y:S05]  /*45e0*/  @P1 BRA `(.L_x_45) ;  /* 0x0000000000741947 */ /* 0x000fea0003800000 */
[----:B------:R-:W-:Y:S02]  /*45f0*/  ISETP.GE.AND P1, PT, R20, -0x18, PT ;  /* 0xffffffe81400780c */ /* 0x000fe40003f26270 */
[----:B------:R-:W-:-:S11]  /*4600*/  LOP3.LUT R0, R0, 0x80000000, RZ, 0xc0, !PT ;  /* 0x8000000000007812 */ /* 0x000fd600078ec0ff */
[----:B------:R-:W-:Y:S05]  /*4610*/  @!P1 BRA `(.L_x_45) ;  /* 0x0000000000689947 */ /* 0x000fea0003800000 */
[CCC-:B------:R-:W-:Y:S01]  /*4620*/  FFMA.RZ R26, R10.reuse, R11.reuse, R19.reuse ;  /* 0x0000000b0a1a7223 */ /* 0x1c0fe2000000c013 */
[CCC-:B------:R-:W-:Y:S01]  /*4630*/  FFMA.RP R27, R10.reuse, R11.reuse, R19.reuse ;  /* 0x0000000b0a1b7223 */ /* 0x1c0fe20000008013 */
[----:B------:R-:W-:Y:S01]  /*4640*/  FFMA.RM R10, R10, R11, R19 ;  /* 0x0000000b0a0a7223 */ /* 0x000fe20000004013 */
[C---:B------:R-:W-:Y:S01]  /*4650*/  VIADD R11, R20.reuse, 0x20 ;  /* 0x00000020140b7836 */ /* 0x040fe20000000000 */
[----:B------:R-:W-:Y:S02]  /*4660*/  ISETP.NE.AND P3, PT, R20, RZ, PT ;  /* 0x000000ff1400720c */ /* 0x000fe40003f65270 */
[----:B------:R-:W-:Y:S02]  /*4670*/  LOP3.LUT R26, R26, 0x7fffff, RZ, 0xc0, !PT ;  /* 0x007fffff1a1a7812 */ /* 0x000fe400078ec0ff */
[----:B------:R-:W-:Y:S02]  /*4680*/  ISETP.NE.AND P2, PT, R20, RZ, PT ;  /* 0x000000ff1400720c */ /* 0x000fe40003f45270 */
[----:B------:R-:W-:-:S02]  /*4690*/  LOP3.LUT R26, R26, 0x800000, RZ, 0xfc, !PT ;  /* 0x008000001a1a7812 */ /* 0x000fc400078efcff */
[----:B------:R-:W-:Y:S02]  /*46a0*/  IADD3 R20, PT, PT, -R20, RZ, RZ ;  /* 0x000000ff14147210 */ /* 0x000fe40007ffe1ff */
[----:B------:R-:W-:Y:S02]  /*46b0*/  SHF.L.U32 R11, R26, R11, RZ ;  /* 0x0000000b1a0b7219 */ /* 0x000fe400000006ff */
[----:B------:R-:W-:Y:S02]  /*46c0*/  FSETP.NEU.FTZ.AND P1, PT, R27, R10, PT ;  /* 0x0000000a1b00720b */ /* 0x000fe40003f3d000 */
[----:B------:R-:W-:Y:S02]  /*46d0*/  SEL R19, R20, RZ, P3 ;  /* 0x000000ff14137207 */ /* 0x000fe40001800000 */
[----:B------:R-:W-:Y:S02]  /*46e0*/  ISETP.NE.AND P2, PT, R11, RZ, P2 ;  /* 0x000000ff0b00720c */ /* 0x000fe40001745270 */
[----:B------:R-:W-:-:S02]  /*46f0*/  SHF.R.U32.HI R19, RZ, R19, R26 ;  /* 0x00000013ff137219 */ /* 0x000fc4000001161a */
[----:B------:R-:W-:Y:S02]  /*4700*/  PLOP3.LUT P1, PT, P1, P2, PT, 0xf8, 0x8f ;  /* 0x00000000008f781c */ /* 0x000fe40000f25f70 */
[----:B------:R-:W-:Y:S02]  /*4710*/  SHF.R.U32.HI R11, RZ, 0x1, R19 ;  /* 0x00000001ff0b7819 */ /* 0x000fe40000011613 */
[----:B------:R-:W-:-:S04]  /*4720*/  SEL R10, RZ, 0x1, !P1 ;  /* 0x00000001ff0a7807 */ /* 0x000fc80004800000 */
[----:B------:R-:W-:-:S04]  /*4730*/  LOP3.LUT R10, R10, 0x1, R11, 0xf8, !PT ;  /* 0x000000010a0a7812 */ /* 0x000fc800078ef80b */
[----:B------:R-:W-:-:S04]  /*4740*/  LOP3.LUT R10, R10, R19, RZ, 0xc0, !PT ;  /* 0x000000130a0a7212 */ /* 0x000fc800078ec0ff */
[----:B------:R-:W-:-:S04]  /*4750*/  IADD3 R11, PT, PT, R11, R10, RZ ;  /* 0x0000000a0b0b7210 */ /* 0x000fc80007ffe0ff */
[----:B------:R-:W-:Y:S01]  /*4760*/  LOP3.LUT R0, R11, R0, RZ, 0xfc, !PT ;  /* 0x000000000b007212 */ /* 0x000fe200078efcff */
[----:B------:R-:W-:Y:S06]  /*4770*/  BRA `(.L_x_45) ;  /* 0x0000000000107947 */ /* 0x000fec0003800000 */
.L_x_44:
[----:B------:R-:W-:-:S04]  /*4780*/  LOP3.LUT R0, R0, 0x80000000, RZ, 0xc0, !PT ;  /* 0x8000000000007812 */ /* 0x000fc800078ec0ff */
[----:B------:R-:W-:Y:S01]  /*4790*/  LOP3.LUT R0, R0, 0x7f800000, RZ, 0xfc, !PT ;  /* 0x7f80000000007812 */ /* 0x000fe200078efcff */
[----:B------:R-:W-:Y:S06]  /*47a0*/  BRA `(.L_x_45) ;  /* 0x0000000000047947 */ /* 0x000fec0003800000 */
.L_x_43:
[----:B------:R-:W-:-:S07]  /*47b0*/  IMAD R0, R27, 0x800000, R0 ;  /* 0x008000001b007824 */ /* 0x000fce00078e0200 */
.L_x_45:
[----:B------:R-:W-:Y:S05]  /*47c0*/  BSYNC.RECONVERGENT B2 ;  /* 0x0000000000027941 */ /* 0x000fea0003800200 */
.L_x_42:
[----:B------:R-:W-:Y:S05]  /*47d0*/  BRA `(.L_x_46) ;  /* 0x0000000000207947 */ /* 0x000fea0003800000 */
.L_x_41:
[----:B------:R-:W-:-:S04]  /*47e0*/  LOP3.LUT R0, R27, 0x80000000, R0, 0x48, !PT ;  /* 0x800000001b007812 */ /* 0x000fc800078e4800 */
[----:B------:R-:W-:Y:S01]  /*47f0*/  LOP3.LUT R0, R0, 0x7f800000, RZ, 0xfc, !PT ;  /* 0x7f80000000007812 */ /* 0x000fe200078efcff */
[----:B------:R-:W-:Y:S06]  /*4800*/  BRA `(.L_x_46) ;  /* 0x0000000000147947 */ /* 0x000fec0003800000 */
.L_x_40:
[----:B------:R-:W-:Y:S01]  /*4810*/  LOP3.LUT R0, R27, 0x80000000, R0, 0x48, !PT ;  /* 0x800000001b007812 */ /* 0x000fe200078e4800 */
[----:B------:R-:W-:Y:S06]  /*4820*/  BRA `(.L_x_46) ;  /* 0x00000000000c7947 */ /* 0x000fec0003800000 */
.L_x_39:
[----:B------:R-:W0:Y:S01]  /*4830*/  MUFU.RSQ R0, -QNAN ;  /* 0xffc0000000007908 */ /* 0x000e220000001400 */
[----:B------:R-:W-:Y:S05]  /*4840*/  BRA `(.L_x_46) ;  /* 0x0000000000047947 */ /* 0x000fea0003800000 */
.L_x_38:
[----:B------:R-:W-:-:S07]  /*4850*/  FADD.FTZ R0, R0, R3 ;  /* 0x0000000300007221 */ /* 0x000fce0000010000 */
.L_x_46:
[----:B------:R-:W-:Y:S05]  /*4860*/  BSYNC.RECONVERGENT B1 ;  /* 0x0000000000017941 */ /* 0x000fea0003800200 */
.L_x_36:
[----:B------:R-:W-:Y:S01]  /*4870*/  HFMA2 R11, -RZ, RZ, 0, 0 ;  /* 0x00000000ff0b7431 */ /* 0x000fe200000001ff */
[----:B------:R-:W-:-:S04]  /*4880*/  MOV R10, R24 ;  /* 0x00000018000a7202 */ /* 0x000fc80000000f00 */
[----:B0-----:R-:W-:Y:S05]  /*4890*/  RET.REL.NODEC R10 `(_Z14softmax_kernelPKfiPfPKmmm) ;  /* 0xffffffb40ad87950 */ /* 0x001fea0003c3ffff */
.L_x_47:
[----:B------:R-:W-:-:S00]  /*48a0*/  BRA `(.L_x_47) ;  /* 0xfffffffc00fc7947 */ /* 0x000fc0000383ffff */
[----:B------:R-:W-:-:S00]  /*48b0*/  NOP ;  /* 0x0000000000007918 */ /* 0x000fc00000000000 */
        /* <DEDUP_REMOVED lines=12> */
.L_x_49:


//--------------------- .nv.shared.reserved.0     --------------------------
	.section	.nv.shared.reserved.0,"aw",@nobits
	.weak		__nv_reservedSMEM_offset_0_alias
	.size		__nv_reservedSMEM_offset_0_alias, 0, 64
	.other		__nv_reservedSMEM_offset_0_alias,@"STO_CUDA_RESERVED_SHARED STV_DEFAULT"
__nv_reservedSMEM_offset_0_alias:
	.zero		0
	.zero		64


//--------------------- .nv.constant0._Z14softmax_kernelPKfiPfPKmmm --------------------------
	.section	.nv.constant0._Z14softmax_kernelPKfiPfPKmmm,"a",@progbits
	.sectionflags	@""
	.align	4
.nv.constant0._Z14softmax_kernelPKfiPfPKmmm:
	.zero		944


//--------------------- SYMBOLS --------------------------

	.type		.nv.reservedSmem.offset0,@object
	.size		.nv.reservedSmem.offset0,0x4
